// auto-generated by cutlass_sweep.gemm — config: {"arch": "sm_90", "cluster_m": 2, "cluster_n": 2, "dtype": "e5m2", "stages": 0, "tile_k": 32, "tile_m": 64, "tile_n": 128}
#include "cutlass/cutlass.h"
#include "cutlass/gemm/collective/collective_builder.hpp"
#include "cutlass/gemm/device/gemm_universal_adapter.h"
#include "cutlass/gemm/kernel/gemm_universal.hpp"
#include "cutlass/epilogue/collective/collective_builder.hpp"

using ElemA = cutlass::float_e5m2_t;
using ElemB = cutlass::float_e5m2_t;
using ElemCD = cutlass::float_e5m2_t;
using Acc  = float;
using TileShape    = cute::Shape<cute::_64, cute::_128, cute::_32>;
using ClusterShape = cute::Shape<cute::_2, cute::_2, cute::_1>;

using CollectiveEpilogue = typename cutlass::epilogue::collective::CollectiveBuilder<
    cutlass::arch::Sm90, cutlass::arch::OpClassTensorOp,
    TileShape, ClusterShape,
    cutlass::epilogue::collective::EpilogueTileAuto,
    Acc, Acc,
    ElemCD, cutlass::layout::RowMajor, 128 / cutlass::sizeof_bits<ElemCD>::value,
    ElemCD, cutlass::layout::RowMajor, 128 / cutlass::sizeof_bits<ElemCD>::value,
    cutlass::epilogue::collective::EpilogueScheduleAuto
  >::CollectiveOp;

using CollectiveMainloop = typename cutlass::gemm::collective::CollectiveBuilder<
    cutlass::arch::Sm90, cutlass::arch::OpClassTensorOp,
    ElemA, cutlass::layout::RowMajor, 128 / cutlass::sizeof_bits<ElemA>::value,
    ElemB, cutlass::layout::ColumnMajor, 128 / cutlass::sizeof_bits<ElemB>::value,
    Acc,
    TileShape, ClusterShape,
    cutlass::gemm::collective::StageCountAutoCarveout<static_cast<int>(sizeof(typename CollectiveEpilogue::SharedStorage))>,
    cutlass::gemm::collective::KernelScheduleAuto
  >::CollectiveOp;

using GemmKernel = cutlass::gemm::kernel::GemmUniversal<
    cute::Shape<int,int,int,int>,
    CollectiveMainloop,
    CollectiveEpilogue
>;
using Gemm = cutlass::gemm::device::GemmUniversalAdapter<GemmKernel>;

// Force the device kernel symbol into the cubin without needing a host main.
auto* _anchor = &cutlass::device_kernel<GemmKernel>;


// ===== COMPILED SASS (sm_90a) =====

	.target	sm_90a

	.elftype	@"ET_EXEC"


//--------------------- .note.nv.tkinfo           --------------------------
	.section	.note.nv.tkinfo,"",@"SHT_NOTE"
	.sectionflags	@"SHF_NOTE_NV_TKINFO"
	.tkinfo
        /*0018*/ 	.word	0x00000002
        /*0030*/ 	.string	""
        /*0030*/ 	.string	"ptxas"
        /*0030*/ 	.string	"Cuda compilation tools, release 13.0, V13.0.88"
        /*0030*/ 	.string	"Build cuda_13.0.r13.0/compiler.36424714_0"
        /*0030*/ 	.string	"-arch sm_90a -m 64 "



//--------------------- .note.nv.cuinfo           --------------------------
	.section	.note.nv.cuinfo,"",@"SHT_NOTE"
	.sectionflags	@"SHF_NOTE_NV_CUINFO"
        /*0018*/ 	.short	0x0002
        /*001a*/ 	.short	0x005a
        /*001c*/ 	.short	0x0082
	.zero		2


//--------------------- .nv.info                  --------------------------
	.section	.nv.info,"",@"SHT_CUDA_INFO"
	.align	4


	//----- nvinfo : EIATTR_REGCOUNT
	.align		4
        /*0000*/ 	.byte	0x04, 0x2f
        /*0002*/ 	.short	(.L_12 - .L_11)
	.align		4
.L_11:
        /*0004*/ 	.word	index@(_ZN7cutlass13device_kernelINS_4gemm6kernel13GemmUniversalIN4cute5tupleIJiiiiEEENS1_10collective13CollectiveMmaINS1_37MainloopSm90TmaGmmaWarpSpecializedFP8ILi37ENS5_IJNS4_1CILi2EEESB_NSA_ILi1EEEEEENS1_32KernelTmaWarpSpecializedPingpongEEENS5_IJNSA_ILi64EEENSA_ILi128EEENSA_ILi32EEEEEENS_12float_e5m2_tENS5_IJlSC_lEEESK_SL_NS4_8TiledMMAINS4_8MMA_AtomIJNS4_4SM904GMMA31MMA_64x128x32_F32E5M2E5M2_SS_TNILNSP_7ScaleInE1ELSR_1EEEEEENS4_6LayoutINS5_IJSC_SC_SC_EEENS5_IJNSA_ILi0EEESW_SW_EEEEENS5_IJNS4_10UnderscoreESZ_SZ_EEEEENS4_23SM90_TMA_LOAD_MULTICASTENS4_14ComposedLayoutINS4_7SwizzleILi1ELi4ELi3EEENS4_18smem_ptr_flag_bitsILi8EEENSU_INS5_IJNSA_ILi8EEESI_EEENS5_IJSI_SC_EEEEEEEvNS4_8identityES12_S1C_vS1D_EENS_8epilogue10collective6detail29Sm90TmaWarpSpecializedAdapterINS1G_15DefaultEpilogueISK_SL_SL_NS1F_6thread17LinearCombinationISK_Li1EffLNS1K_9ScaleType4KindE0ELNS_15FloatRoundStyleE2ESK_EENS1_15EpilogueDefaultEEEEEvvEEEEvNT_6ParamsE)
        /*0008*/ 	.word	0x000000a8


	//----- nvinfo : EIATTR_FRAME_SIZE
	.align		4
.L_12:
        /*000c*/ 	.byte	0x04, 0x11
        /*000e*/ 	.short	(.L_14 - .L_13)
	.align		4
.L_13:
        /*0010*/ 	.word	index@(_ZN7cutlass13device_kernelINS_4gemm6kernel13GemmUniversalIN4cute5tupleIJiiiiEEENS1_10collective13CollectiveMmaINS1_37MainloopSm90TmaGmmaWarpSpecializedFP8ILi37ENS5_IJNS4_1CILi2EEESB_NSA_ILi1EEEEEENS1_32KernelTmaWarpSpecializedPingpongEEENS5_IJNSA_ILi64EEENSA_ILi128EEENSA_ILi32EEEEEENS_12float_e5m2_tENS5_IJlSC_lEEESK_SL_NS4_8TiledMMAINS4_8MMA_AtomIJNS4_4SM904GMMA31MMA_64x128x32_F32E5M2E5M2_SS_TNILNSP_7ScaleInE1ELSR_1EEEEEENS4_6LayoutINS5_IJSC_SC_SC_EEENS5_IJNSA_ILi0EEESW_SW_EEEEENS5_IJNS4_10UnderscoreESZ_SZ_EEEEENS4_23SM90_TMA_LOAD_MULTICASTENS4_14ComposedLayoutINS4_7SwizzleILi1ELi4ELi3EEENS4_18smem_ptr_flag_bitsILi8EEENSU_INS5_IJNSA_ILi8EEESI_EEENS5_IJSI_SC_EEEEEEEvNS4_8identityES12_S1C_vS1D_EENS_8epilogue10collective6detail29Sm90TmaWarpSpecializedAdapterINS1G_15DefaultEpilogueISK_SL_SL_NS1F_6thread17LinearCombinationISK_Li1EffLNS1K_9ScaleType4KindE0ELNS_15FloatRoundStyleE2ESK_EENS1_15EpilogueDefaultEEEEEvvEEEEvNT_6ParamsE)
        /*0014*/ 	.word	0x00000000


	//----- nvinfo : EIATTR_MIN_STACK_SIZE
	.align		4
.L_14:
        /*0018*/ 	.byte	0x04, 0x12
        /*001a*/ 	.short	(.L_16 - .L_15)
	.align		4
.L_15:
        /*001c*/ 	.word	index@(_ZN7cutlass13device_kernelINS_4gemm6kernel13GemmUniversalIN4cute5tupleIJiiiiEEENS1_10collective13CollectiveMmaINS1_37MainloopSm90TmaGmmaWarpSpecializedFP8ILi37ENS5_IJNS4_1CILi2EEESB_NSA_ILi1EEEEEENS1_32KernelTmaWarpSpecializedPingpongEEENS5_IJNSA_ILi64EEENSA_ILi128EEENSA_ILi32EEEEEENS_12float_e5m2_tENS5_IJlSC_lEEESK_SL_NS4_8TiledMMAINS4_8MMA_AtomIJNS4_4SM904GMMA31MMA_64x128x32_F32E5M2E5M2_SS_TNILNSP_7ScaleInE1ELSR_1EEEEEENS4_6LayoutINS5_IJSC_SC_SC_EEENS5_IJNSA_ILi0EEESW_SW_EEEEENS5_IJNS4_10UnderscoreESZ_SZ_EEEEENS4_23SM90_TMA_LOAD_MULTICASTENS4_14ComposedLayoutINS4_7SwizzleILi1ELi4ELi3EEENS4_18smem_ptr_flag_bitsILi8EEENSU_INS5_IJNSA_ILi8EEESI_EEENS5_IJSI_SC_EEEEEEEvNS4_8identityES12_S1C_vS1D_EENS_8epilogue10collective6detail29Sm90TmaWarpSpecializedAdapterINS1G_15DefaultEpilogueISK_SL_SL_NS1F_6thread17LinearCombinationISK_Li1EffLNS1K_9ScaleType4KindE0ELNS_15FloatRoundStyleE2ESK_EENS1_15EpilogueDefaultEEEEEvvEEEEvNT_6ParamsE)
        /*0020*/ 	.word	0x00000000
.L_16:


//--------------------- .nv.compat                --------------------------
	.section	.nv.compat,"",@"SHT_CUDA_COMPAT_INFO"
	.align	4
        /*0000*/ 	.byte	0x02, 0x09, 0x01, 0x00, 0x02, 0x02, 0x04, 0x00, 0x02, 0x05, 0x05, 0x00, 0x03, 0x07, 0x01, 0x01
        /*0010*/ 	.byte	0x02, 0x03, 0x01, 0x00, 0x02, 0x06, 0x01, 0x00, 0x04, 0x0b, 0x08, 0x00, 0x00, 0x00, 0x00, 0x00
        /*0020*/ 	.byte	0x00, 0x00, 0x00, 0x00


//--------------------- .nv.info._ZN7cutlass13device_kernelINS_4gemm6kernel13GemmUniversalIN4cute5tupleIJiiiiEEENS1_10collective13CollectiveMmaINS1_37MainloopSm90TmaGmmaWarpSpecializedFP8ILi37ENS5_IJNS4_1CILi2EEESB_NSA_ILi1EEEEEENS1_32KernelTmaWarpSpecializedPingpongEEENS5_IJNSA_ILi64EEENSA_ILi128EEENSA_ILi32EEEEEENS_12float_e5m2_tENS5_IJlSC_lEEESK_SL_NS4_8TiledMMAINS4_8MMA_AtomIJNS4_4SM904GMMA31MMA_64x128x32_F32E5M2E5M2_SS_TNILNSP_7ScaleInE1ELSR_1EEEEEENS4_6LayoutINS5_IJSC_SC_SC_EEENS5_IJNSA_ILi0EEESW_SW_EEEEENS5_IJNS4_10UnderscoreESZ_SZ_EEEEENS4_23SM90_TMA_LOAD_MULTICASTENS4_14ComposedLayoutINS4_7SwizzleILi1ELi4ELi3EEENS4_18smem_ptr_flag_bitsILi8EEENSU_INS5_IJNSA_ILi8EEESI_EEENS5_IJSI_SC_EEEEEEEvNS4_8identityES12_S1C_vS1D_EENS_8epilogue10collective6detail29Sm90TmaWarpSpecializedAdapterINS1G_15DefaultEpilogueISK_SL_SL_NS1F_6thread17LinearCombinationISK_Li1EffLNS1K_9ScaleType4KindE0ELNS_15FloatRoundStyleE2ESK_EENS1_15EpilogueDefaultEEEEEvvEEEEvNT_6ParamsE --------------------------
	.section	.nv.info._ZN7cutlass13device_kernelINS_4gemm6kernel13GemmUniversalIN4cute5tupleIJiiiiEEENS1_10collective13CollectiveMmaINS1_37MainloopSm90TmaGmmaWarpSpecializedFP8ILi37ENS5_IJNS4_1CILi2EEESB_NSA_ILi1EEEEEENS1_32KernelTmaWarpSpecializedPingpongEEENS5_IJNSA_ILi64EEENSA_ILi128EEENSA_ILi32EEEEEENS_12float_e5m2_tENS5_IJlSC_lEEESK_SL_NS4_8TiledMMAINS4_8MMA_AtomIJNS4_4SM904GMMA31MMA_64x128x32_F32E5M2E5M2_SS_TNILNSP_7ScaleInE1ELSR_1EEEEEENS4_6LayoutINS5_IJSC_SC_SC_EEENS5_IJNSA_ILi0EEESW_SW_EEEEENS5_IJNS4_10UnderscoreESZ_SZ_EEEEENS4_23SM90_TMA_LOAD_MULTICASTENS4_14ComposedLayoutINS4_7SwizzleILi1ELi4ELi3EEENS4_18smem_ptr_flag_bitsILi8EEENSU_INS5_IJNSA_ILi8EEESI_EEENS5_IJSI_SC_EEEEEEEvNS4_8identityES12_S1C_vS1D_EENS_8epilogue10collective6detail29Sm90TmaWarpSpecializedAdapterINS1G_15DefaultEpilogueISK_SL_SL_NS1F_6thread17LinearCombinationISK_Li1EffLNS1K_9ScaleType4KindE0ELNS_15FloatRoundStyleE2ESK_EENS1_15EpilogueDefaultEEEEEvvEEEEvNT_6ParamsE,"",@"SHT_CUDA_INFO"
	.sectionflags	@""
	.align	4


	//----- nvinfo : EIATTR_CUDA_API_VERSION
	.align		4
        /*0000*/ 	.byte	0x04, 0x37
        /*0002*/ 	.short	(.L_18 - .L_17)
.L_17:
        /*0004*/ 	.word	0x00000082


	//----- nvinfo : EIATTR_KPARAM_INFO
	.align		4
.L_18:
        /*0008*/ 	.byte	0x04, 0x17
        /*000a*/ 	.short	(.L_20 - .L_19)
.L_19:
        /*000c*/ 	.word	0x00000000
        /*0010*/ 	.short	0x0000
        /*0012*/ 	.short	0x0070
        /*0014*/ 	.byte	0x00, 0xf0, 0x01, 0x10


	//----- nvinfo : EIATTR_SPARSE_MMA_MASK
	.align		4
.L_20:
        /*0018*/ 	.byte	0x03, 0x50
        /*001a*/ 	.short	0x0000


	//----- nvinfo : EIATTR_MAXREG_COUNT
	.align		4
        /*001c*/ 	.byte	0x03, 0x1b
        /*001e*/ 	.short	0x00a8


	//----- nvinfo : EIATTR_NUM_BARRIERS
	.align		4
        /*0020*/ 	.byte	0x02, 0x4c
        /*0022*/ 	.byte	0x01
	.zero		1


	//----- nvinfo : EIATTR_MERCURY_ISA_VERSION
	.align		4
        /*0024*/ 	.byte	0x03, 0x5f
        /*0026*/ 	.short	0x0101


	//----- nvinfo : EIATTR_INT_WARP_WIDE_INSTR_OFFSETS
	.align		4
        /*0028*/ 	.byte	0x04, 0x31
        /*002a*/ 	.short	(.L_22 - .L_21)


	//   ....[0]....
.L_21:
        /*002c*/ 	.word	0x00000900


	//   ....[1]....
        /*0030*/ 	.word	0x00000940


	//   ....[2]....
        /*0034*/ 	.word	0x00000980


	//   ....[3]....
        /*0038*/ 	.word	0x00000a20


	//   ....[4]....
        /*003c*/ 	.word	0x00000a40


	//   ....[5]....
        /*0040*/ 	.word	0x00000aa0


	//   ....[6]....
        /*0044*/ 	.word	0x00000b90


	//   ....[7]....
        /*0048*/ 	.word	0x00000be0


	//----- nvinfo : EIATTR_COOP_GROUP_MASK_REGIDS
	.align		4
.L_22:
        /*004c*/ 	.byte	0x04, 0x29
        /*004e*/ 	.short	(.L_24 - .L_23)


	//   ....[0]....
.L_23:
        /*0050*/ 	.word	0xffffffff


	//   ....[1]....
        /*0054*/ 	.word	0xffffffff


	//   ....[2]....
        /*0058*/ 	.word	0xffffffff


	//   ....[3]....
        /*005c*/ 	.word	0xffffffff


	//   ....[4]....
        /*0060*/ 	.word	0xffffffff


	//   ....[5]....
        /*0064*/ 	.word	0xffffffff


	//   ....[6]....
        /*0068*/ 	.word	0xffffffff


	//----- nvinfo : EIATTR_COOP_GROUP_INSTR_OFFSETS
	.align		4
.L_24:
        /*006c*/ 	.byte	0x04, 0x28
        /*006e*/ 	.short	(.L_26 - .L_25)


	//   ....[0]....
.L_25:
        /*0070*/ 	.word	0x00000060


	//   ....[1]....
        /*0074*/ 	.word	0x00000070


	//   ....[2]....
        /*0078*/ 	.word	0x00000130


	//   ....[3]....
        /*007c*/ 	.word	0x00000710


	//   ....[4]....
        /*0080*/ 	.word	0x00000750


	//   ....[5]....
        /*0084*/ 	.word	0x000007d0


	//   ....[6]....
        /*0088*/ 	.word	0x00000da0


	//----- nvinfo : EIATTR_REG_RECONFIG
	.align		4
.L_26:
        /*008c*/ 	.byte	0x01, 0x54
	.zero		2


	//----- nvinfo : EIATTR_MBARRIER_INSTR_OFFSETS
	.align		4
        /*0090*/ 	.byte	0x04, 0x39
        /*0092*/ 	.short	(.L_28 - .L_27)


	//   ....[0]....
.L_27:
        /*0094*/ 	.word	0x00000250
        /*0098*/ 	.word	0x000000ff
        /*009c*/ 	.word	0x00000000
        /*00a0*/ 	.short	0x0100
        /*00a2*/ 	.byte	0x08
	.zero		1


	//   ....[1]....
        /*00a4*/ 	.word	0x00000260
        /*00a8*/ 	.word	0x000000ff
        /*00ac*/ 	.word	0x00000128
        /*00b0*/ 	.short	0x0100
        /*00b2*/ 	.byte	0x08
	.zero		1


	//   ....[2]....
        /*00b4*/ 	.word	0x00000270
        /*00b8*/ 	.word	0x000000ff
        /*00bc*/ 	.word	0x00000008
        /*00c0*/ 	.short	0x0100
        /*00c2*/ 	.byte	0x08
	.zero		1


	//   ....[3]....
        /*00c4*/ 	.word	0x00000280
        /*00c8*/ 	.word	0x000000ff
        /*00cc*/ 	.word	0x00000130
        /*00d0*/ 	.short	0x0100
        /*00d2*/ 	.byte	0x08
	.zero		1


	//   ....[4]....
        /*00d4*/ 	.word	0x00000290
        /*00d8*/ 	.word	0x000000ff
        /*00dc*/ 	.word	0x00000010
        /*00e0*/ 	.short	0x0100
        /*00e2*/ 	.byte	0x08
	.zero		1


	//   ....[5]....
        /*00e4*/ 	.word	0x000002a0
        /*00e8*/ 	.word	0x000000ff
        /*00ec*/ 	.word	0x00000138
        /*00f0*/ 	.short	0x0100
        /*00f2*/ 	.byte	0x08
	.zero		1


	//   ....[6]....
        /*00f4*/ 	.word	0x000002b0
        /*00f8*/ 	.word	0x000000ff
        /*00fc*/ 	.word	0x00000018
        /*0100*/ 	.short	0x0100
        /*0102*/ 	.byte	0x08
	.zero		1


	//   ....[7]....
        /*0104*/ 	.word	0x000002c0
        /*0108*/ 	.word	0x000000ff
        /*010c*/ 	.word	0x00000140
        /*0110*/ 	.short	0x0100
        /*0112*/ 	.byte	0x08
	.zero		1


	//   ....[8]....
        /*0114*/ 	.word	0x000002d0
        /*0118*/ 	.word	0x000000ff
        /*011c*/ 	.word	0x00000020
        /*0120*/ 	.short	0x0100
        /*0122*/ 	.byte	0x08
	.zero		1


	//   ....[9]....
        /*0124*/ 	.word	0x000002e0
        /*0128*/ 	.word	0x000000ff
        /*012c*/ 	.word	0x00000148
        /*0130*/ 	.short	0x0100
        /*0132*/ 	.byte	0x08
	.zero		1


	//   ....[10]....
        /*0134*/ 	.word	0x000002f0
        /*0138*/ 	.word	0x000000ff
        /*013c*/ 	.word	0x00000028
        /*0140*/ 	.short	0x0100
        /*0142*/ 	.byte	0x08
	.zero		1


	//   ....[11]....
        /*0144*/ 	.word	0x00000300
        /*0148*/ 	.word	0x000000ff
        /*014c*/ 	.word	0x00000150
        /*0150*/ 	.short	0x0100
        /*0152*/ 	.byte	0x08
	.zero		1


	//   ....[12]....
        /*0154*/ 	.word	0x00000310
        /*0158*/ 	.word	0x000000ff
        /*015c*/ 	.word	0x00000030
        /*0160*/ 	.short	0x0100
        /*0162*/ 	.byte	0x08
	.zero		1


	//   ....[13]....
        /*0164*/ 	.word	0x00000320
        /*0168*/ 	.word	0x000000ff
        /*016c*/ 	.word	0x00000158
        /*0170*/ 	.short	0x0100
        /*0172*/ 	.byte	0x08
	.zero		1


	//   ....[14]....
        /*0174*/ 	.word	0x00000330
        /*0178*/ 	.word	0x000000ff
        /*017c*/ 	.word	0x00000038
        /*0180*/ 	.short	0x0100
        /*0182*/ 	.byte	0x08
	.zero		1


	//   ....[15]....
        /*0184*/ 	.word	0x00000340
        /*0188*/ 	.word	0x000000ff
        /*018c*/ 	.word	0x00000160
        /*0190*/ 	.short	0x0100
        /*0192*/ 	.byte	0x08
	.zero		1


	//   ....[16]....
        /*0194*/ 	.word	0x00000350
        /*0198*/ 	.word	0x000000ff
        /*019c*/ 	.word	0x00000040
        /*01a0*/ 	.short	0x0100
        /*01a2*/ 	.byte	0x08
	.zero		1


	//   ....[17]....
        /*01a4*/ 	.word	0x00000360
        /*01a8*/ 	.word	0x000000ff
        /*01ac*/ 	.word	0x00000168
        /*01b0*/ 	.short	0x0100
        /*01b2*/ 	.byte	0x08
	.zero		1


	//   ....[18]....
        /*01b4*/ 	.word	0x00000370
        /*01b8*/ 	.word	0x000000ff
        /*01bc*/ 	.word	0x00000048
        /*01c0*/ 	.short	0x0100
        /*01c2*/ 	.byte	0x08
	.zero		1


	//   ....[19]....
        /*01c4*/ 	.word	0x00000380
        /*01c8*/ 	.word	0x000000ff
        /*01cc*/ 	.word	0x00000170
        /*01d0*/ 	.short	0x0100
        /*01d2*/ 	.byte	0x08
	.zero		1


	//   ....[20]....
        /*01d4*/ 	.word	0x00000390
        /*01d8*/ 	.word	0x000000ff
        /*01dc*/ 	.word	0x00000050
        /*01e0*/ 	.short	0x0100
        /*01e2*/ 	.byte	0x08
	.zero		1


	//   ....[21]....
        /*01e4*/ 	.word	0x000003a0
        /*01e8*/ 	.word	0x000000ff
        /*01ec*/ 	.word	0x00000178
        /*01f0*/ 	.short	0x0100
        /*01f2*/ 	.byte	0x08
	.zero		1


	//   ....[22]....
        /*01f4*/ 	.word	0x000003b0
        /*01f8*/ 	.word	0x000000ff
        /*01fc*/ 	.word	0x00000058
        /*0200*/ 	.short	0x0100
        /*0202*/ 	.byte	0x08
	.zero		1


	//   ....[23]....
        /*0204*/ 	.word	0x000003c0
        /*0208*/ 	.word	0x000000ff
        /*020c*/ 	.word	0x00000180
        /*0210*/ 	.short	0x0100
        /*0212*/ 	.byte	0x08
	.zero		1


	//   ....[24]....
        /*0214*/ 	.word	0x000003d0
        /*0218*/ 	.word	0x000000ff
        /*021c*/ 	.word	0x00000060
        /*0220*/ 	.short	0x0100
        /*0222*/ 	.byte	0x08
	.zero		1


	//   ....[25]....
        /*0224*/ 	.word	0x000003e0
        /*0228*/ 	.word	0x000000ff
        /*022c*/ 	.word	0x00000188
        /*0230*/ 	.short	0x0100
        /*0232*/ 	.byte	0x08
	.zero		1


	//   ....[26]....
        /*0234*/ 	.word	0x000003f0
        /*0238*/ 	.word	0x000000ff
        /*023c*/ 	.word	0x00000068
        /*0240*/ 	.short	0x0100
        /*0242*/ 	.byte	0x08
	.zero		1


	//   ....[27]....
        /*0244*/ 	.word	0x00000400
        /*0248*/ 	.word	0x000000ff
        /*024c*/ 	.word	0x00000190
        /*0250*/ 	.short	0x0100
        /*0252*/ 	.byte	0x08
	.zero		1


	//   ....[28]....
        /*0254*/ 	.word	0x00000410
        /*0258*/ 	.word	0x000000ff
        /*025c*/ 	.word	0x00000070
        /*0260*/ 	.short	0x0100
        /*0262*/ 	.byte	0x08
	.zero		1


	//   ....[29]....
        /*0264*/ 	.word	0x00000420
        /*0268*/ 	.word	0x000000ff
        /*026c*/ 	.word	0x00000198
        /*0270*/ 	.short	0x0100
        /*0272*/ 	.byte	0x08
	.zero		1


	//   ....[30]....
        /*0274*/ 	.word	0x00000430
        /*0278*/ 	.word	0x000000ff
        /*027c*/ 	.word	0x00000078
        /*0280*/ 	.short	0x0100
        /*0282*/ 	.byte	0x08
	.zero		1


	//   ....[31]....
        /*0284*/ 	.word	0x00000440
        /*0288*/ 	.word	0x000000ff
        /*028c*/ 	.word	0x000001a0
        /*0290*/ 	.short	0x0100
        /*0292*/ 	.byte	0x08
	.zero		1


	//   ....[32]....
        /*0294*/ 	.word	0x00000450
        /*0298*/ 	.word	0x000000ff
        /*029c*/ 	.word	0x00000080
        /*02a0*/ 	.short	0x0100
        /*02a2*/ 	.byte	0x08
	.zero		1


	//   ....[33]....
        /*02a4*/ 	.word	0x00000460
        /*02a8*/ 	.word	0x000000ff
        /*02ac*/ 	.word	0x000001a8
        /*02b0*/ 	.short	0x0100
        /*02b2*/ 	.byte	0x08
	.zero		1


	//   ....[34]....
        /*02b4*/ 	.word	0x00000470
        /*02b8*/ 	.word	0x000000ff
        /*02bc*/ 	.word	0x00000088
        /*02c0*/ 	.short	0x0100
        /*02c2*/ 	.byte	0x08
	.zero		1


	//   ....[35]....
        /*02c4*/ 	.word	0x00000480
        /*02c8*/ 	.word	0x000000ff
        /*02cc*/ 	.word	0x000001b0
        /*02d0*/ 	.short	0x0100
        /*02d2*/ 	.byte	0x08
	.zero		1


	//   ....[36]....
        /*02d4*/ 	.word	0x00000490
        /*02d8*/ 	.word	0x000000ff
        /*02dc*/ 	.word	0x00000090
        /*02e0*/ 	.short	0x0100
        /*02e2*/ 	.byte	0x08
	.zero		1


	//   ....[37]....
        /*02e4*/ 	.word	0x000004a0
        /*02e8*/ 	.word	0x000000ff
        /*02ec*/ 	.word	0x000001b8
        /*02f0*/ 	.short	0x0100
        /*02f2*/ 	.byte	0x08
	.zero		1


	//   ....[38]....
        /*02f4*/ 	.word	0x000004b0
        /*02f8*/ 	.word	0x000000ff
        /*02fc*/ 	.word	0x00000098
        /*0300*/ 	.short	0x0100
        /*0302*/ 	.byte	0x08
	.zero		1


	//   ....[39]....
        /*0304*/ 	.word	0x000004c0
        /*0308*/ 	.word	0x000000ff
        /*030c*/ 	.word	0x000001c0
        /*0310*/ 	.short	0x0100
        /*0312*/ 	.byte	0x08
	.zero		1


	//   ....[40]....
        /*0314*/ 	.word	0x000004d0
        /*0318*/ 	.word	0x000000ff
        /*031c*/ 	.word	0x000000a0
        /*0320*/ 	.short	0x0100
        /*0322*/ 	.byte	0x08
	.zero		1


	//   ....[41]....
        /*0324*/ 	.word	0x000004e0
        /*0328*/ 	.word	0x000000ff
        /*032c*/ 	.word	0x000001c8
        /*0330*/ 	.short	0x0100
        /*0332*/ 	.byte	0x08
	.zero		1


	//   ....[42]....
        /*0334*/ 	.word	0x000004f0
        /*0338*/ 	.word	0x000000ff
        /*033c*/ 	.word	0x000000a8
        /*0340*/ 	.short	0x0100
        /*0342*/ 	.byte	0x08
	.zero		1


	//   ....[43]....
        /*0344*/ 	.word	0x00000500
        /*0348*/ 	.word	0x000000ff
        /*034c*/ 	.word	0x000001d0
        /*0350*/ 	.short	0x0100
        /*0352*/ 	.byte	0x08
	.zero		1


	//   ....[44]....
        /*0354*/ 	.word	0x00000510
        /*0358*/ 	.word	0x000000ff
        /*035c*/ 	.word	0x000000b0
        /*0360*/ 	.short	0x0100
        /*0362*/ 	.byte	0x08
	.zero		1


	//   ....[45]....
        /*0364*/ 	.word	0x00000520
        /*0368*/ 	.word	0x000000ff
        /*036c*/ 	.word	0x000001d8
        /*0370*/ 	.short	0x0100
        /*0372*/ 	.byte	0x08
	.zero		1


	//   ....[46]....
        /*0374*/ 	.word	0x00000530
        /*0378*/ 	.word	0x000000ff
        /*037c*/ 	.word	0x000000b8
        /*0380*/ 	.short	0x0100
        /*0382*/ 	.byte	0x08
	.zero		1


	//   ....[47]....
        /*0384*/ 	.word	0x00000540
        /*0388*/ 	.word	0x000000ff
        /*038c*/ 	.word	0x000001e0
        /*0390*/ 	.short	0x0100
        /*0392*/ 	.byte	0x08
	.zero		1


	//   ....[48]....
        /*0394*/ 	.word	0x00000550
        /*0398*/ 	.word	0x000000ff
        /*039c*/ 	.word	0x000000c0
        /*03a0*/ 	.short	0x0100
        /*03a2*/ 	.byte	0x08
	.zero		1


	//   ....[49]....
        /*03a4*/ 	.word	0x00000560
        /*03a8*/ 	.word	0x000000ff
        /*03ac*/ 	.word	0x000001e8
        /*03b0*/ 	.short	0x0100
        /*03b2*/ 	.byte	0x08
	.zero		1


	//   ....[50]....
        /*03b4*/ 	.word	0x00000570
        /*03b8*/ 	.word	0x000000ff
        /*03bc*/ 	.word	0x000000c8
        /*03c0*/ 	.short	0x0100
        /*03c2*/ 	.byte	0x08
	.zero		1


	//   ....[51]....
        /*03c4*/ 	.word	0x00000580
        /*03c8*/ 	.word	0x000000ff
        /*03cc*/ 	.word	0x000001f0
        /*03d0*/ 	.short	0x0100
        /*03d2*/ 	.byte	0x08
	.zero		1


	//   ....[52]....
        /*03d4*/ 	.word	0x00000590
        /*03d8*/ 	.word	0x000000ff
        /*03dc*/ 	.word	0x000000d0
        /*03e0*/ 	.short	0x0100
        /*03e2*/ 	.byte	0x08
	.zero		1


	//   ....[53]....
        /*03e4*/ 	.word	0x000005a0
        /*03e8*/ 	.word	0x000000ff
        /*03ec*/ 	.word	0x000001f8
        /*03f0*/ 	.short	0x0100
        /*03f2*/ 	.byte	0x08
	.zero		1


	//   ....[54]....
        /*03f4*/ 	.word	0x000005b0
        /*03f8*/ 	.word	0x000000ff
        /*03fc*/ 	.word	0x000000d8
        /*0400*/ 	.short	0x0100
        /*0402*/ 	.byte	0x08
	.zero		1


	//   ....[55]....
        /*0404*/ 	.word	0x000005c0
        /*0408*/ 	.word	0x000000ff
        /*040c*/ 	.word	0x00000200
        /*0410*/ 	.short	0x0100
        /*0412*/ 	.byte	0x08
	.zero		1


	//   ....[56]....
        /*0414*/ 	.word	0x000005d0
        /*0418*/ 	.word	0x000000ff
        /*041c*/ 	.word	0x000000e0
        /*0420*/ 	.short	0x0100
        /*0422*/ 	.byte	0x08
	.zero		1


	//   ....[57]....
        /*0424*/ 	.word	0x000005e0
        /*0428*/ 	.word	0x000000ff
        /*042c*/ 	.word	0x00000208
        /*0430*/ 	.short	0x0100
        /*0432*/ 	.byte	0x08
	.zero		1


	//   ....[58]....
        /*0434*/ 	.word	0x000005f0
        /*0438*/ 	.word	0x000000ff
        /*043c*/ 	.word	0x000000e8
        /*0440*/ 	.short	0x0100
        /*0442*/ 	.byte	0x08
	.zero		1


	//   ....[59]....
        /*0444*/ 	.word	0x00000600
        /*0448*/ 	.word	0x000000ff
        /*044c*/ 	.word	0x00000210
        /*0450*/ 	.short	0x0100
        /*0452*/ 	.byte	0x08
	.zero		1


	//   ....[60]....
        /*0454*/ 	.word	0x00000610
        /*0458*/ 	.word	0x000000ff
        /*045c*/ 	.word	0x000000f0
        /*0460*/ 	.short	0x0100
        /*0462*/ 	.byte	0x08
	.zero		1


	//   ....[61]....
        /*0464*/ 	.word	0x00000620
        /*0468*/ 	.word	0x000000ff
        /*046c*/ 	.word	0x00000218
        /*0470*/ 	.short	0x0100
        /*0472*/ 	.byte	0x08
	.zero		1


	//   ....[62]....
        /*0474*/ 	.word	0x00000630
        /*0478*/ 	.word	0x000000ff
        /*047c*/ 	.word	0x000000f8
        /*0480*/ 	.short	0x0100
        /*0482*/ 	.byte	0x08
	.zero		1


	//   ....[63]....
        /*0484*/ 	.word	0x00000640
        /*0488*/ 	.word	0x000000ff
        /*048c*/ 	.word	0x00000220
        /*0490*/ 	.short	0x0100
        /*0492*/ 	.byte	0x08
	.zero		1


	//   ....[64]....
        /*0494*/ 	.word	0x00000650
        /*0498*/ 	.word	0x000000ff
        /*049c*/ 	.word	0x00000100
        /*04a0*/ 	.short	0x0100
        /*04a2*/ 	.byte	0x08
	.zero		1


	//   ....[65]....
        /*04a4*/ 	.word	0x00000660
        /*04a8*/ 	.word	0x000000ff
        /*04ac*/ 	.word	0x00000228
        /*04b0*/ 	.short	0x0100
        /*04b2*/ 	.byte	0x08
	.zero		1


	//   ....[66]....
        /*04b4*/ 	.word	0x00000670
        /*04b8*/ 	.word	0x000000ff
        /*04bc*/ 	.word	0x00000108
        /*04c0*/ 	.short	0x0100
        /*04c2*/ 	.byte	0x08
	.zero		1


	//   ....[67]....
        /*04c4*/ 	.word	0x00000680
        /*04c8*/ 	.word	0x000000ff
        /*04cc*/ 	.word	0x00000230
        /*04d0*/ 	.short	0x0100
        /*04d2*/ 	.byte	0x08
	.zero		1


	//   ....[68]....
        /*04d4*/ 	.word	0x00000690
        /*04d8*/ 	.word	0x000000ff
        /*04dc*/ 	.word	0x00000110
        /*04e0*/ 	.short	0x0100
        /*04e2*/ 	.byte	0x08
	.zero		1


	//   ....[69]....
        /*04e4*/ 	.word	0x000006a0
        /*04e8*/ 	.word	0x000000ff
        /*04ec*/ 	.word	0x00000238
        /*04f0*/ 	.short	0x0100
        /*04f2*/ 	.byte	0x08
	.zero		1


	//   ....[70]....
        /*04f4*/ 	.word	0x000006b0
        /*04f8*/ 	.word	0x000000ff
        /*04fc*/ 	.word	0x00000118
        /*0500*/ 	.short	0x0100
        /*0502*/ 	.byte	0x08
	.zero		1


	//   ....[71]....
        /*0504*/ 	.word	0x000006c0
        /*0508*/ 	.word	0x000000ff
        /*050c*/ 	.word	0x00000240
        /*0510*/ 	.short	0x0100
        /*0512*/ 	.byte	0x08
	.zero		1


	//   ....[72]....
        /*0514*/ 	.word	0x000006d0
        /*0518*/ 	.word	0x000000ff
        /*051c*/ 	.word	0x00000120
        /*0520*/ 	.short	0x0100
        /*0522*/ 	.byte	0x08
	.zero		1


	//   ....[73]....
        /*0524*/ 	.word	0x000006e0
        /*0528*/ 	.word	0x000000ff
        /*052c*/ 	.word	0x00000248
        /*0530*/ 	.short	0x0100
        /*0532*/ 	.byte	0x08
	.zero		1


	//   ....[74]....
        /*0534*/ 	.word	0x00000c10
        /*0538*/ 	.word	0x000000ff
        /*053c*/ 	.word	0x00000280
        /*0540*/ 	.short	0x0100
        /*0542*/ 	.byte	0x08
	.zero		1


	//   ....[75]....
        /*0544*/ 	.word	0x00000cb0
        /*0548*/ 	.word	0x000000ff
        /*054c*/ 	.word	0x00000288
        /*0550*/ 	.short	0x0100
        /*0552*/ 	.byte	0x08
	.zero		1


	//   ....[76]....
        /*0554*/ 	.word	0x00000d20
        /*0558*/ 	.word	0x000000ff
        /*055c*/ 	.word	0x00000260
        /*0560*/ 	.short	0x0100
        /*0562*/ 	.byte	0x09
	.zero		1


	//   ....[77]....
        /*0564*/ 	.word	0x00000d30
        /*0568*/ 	.word	0x000000ff
        /*056c*/ 	.word	0x00000268
        /*0570*/ 	.short	0x0100
        /*0572*/ 	.byte	0x09
	.zero		1


	//   ....[78]....
        /*0574*/ 	.word	0x00000d40
        /*0578*/ 	.word	0x000000ff
        /*057c*/ 	.word	0x00000270
        /*0580*/ 	.short	0x0100
        /*0582*/ 	.byte	0x09
	.zero		1


	//   ....[79]....
        /*0584*/ 	.word	0x00000d50
        /*0588*/ 	.word	0x000000ff
        /*058c*/ 	.word	0x00000278
        /*0590*/ 	.short	0x0100
        /*0592*/ 	.byte	0x09
	.zero		1


	//   ....[80]....
        /*0594*/ 	.word	0x00001ad0
        /*0598*/ 	.word	0x000000ff
        /*059c*/ 	.word	0xfffffff8
        /*05a0*/ 	.short	0x010a
        /*05a2*/ 	.byte	0x0b
	.zero		1


	//   ....[81]....
        /*05a4*/ 	.word	0x00001fb0
        /*05a8*/ 	.word	0x000000ff
        /*05ac*/ 	.word	0x00000000
        /*05b0*/ 	.short	0x010a
        /*05b2*/ 	.byte	0x06
	.zero		1


	//   ....[82]....
        /*05b4*/ 	.word	0x00001ff0
        /*05b8*/ 	.word	0x000000ff
        /*05bc*/ 	.word	0x00000000
        /*05c0*/ 	.short	0x010a
        /*05c2*/ 	.byte	0x06
	.zero		1


	//   ....[83]....
        /*05c4*/ 	.word	0x000028a0
        /*05c8*/ 	.word	0x000000ff
        /*05cc*/ 	.word	0x00000000
        /*05d0*/ 	.short	0x010a
        /*05d2*/ 	.byte	0x10
	.zero		1


	//   ....[84]....
        /*05d4*/ 	.word	0x000028e0
        /*05d8*/ 	.word	0x000000ff
        /*05dc*/ 	.word	0x00000000
        /*05e0*/ 	.short	0x010a
        /*05e2*/ 	.byte	0x10
	.zero		1


	//   ....[85]....
        /*05e4*/ 	.word	0x00002ef0
        /*05e8*/ 	.word	0x00000015
        /*05ec*/ 	.word	0x00000000
        /*05f0*/ 	.short	0x0101
        /*05f2*/ 	.byte	0x3f
	.zero		1


	//   ....[86]....
        /*05f4*/ 	.word	0x00003470
        /*05f8*/ 	.word	0x00000013
        /*05fc*/ 	.word	0x00000000
        /*0600*/ 	.short	0x0101
        /*0602*/ 	.byte	0x16
	.zero		1


	//   ....[87]....
        /*0604*/ 	.word	0x000035b0
        /*0608*/ 	.word	0x00000012
        /*060c*/ 	.word	0x00000000
        /*0610*/ 	.short	0x0101
        /*0612*/ 	.byte	0x3f
	.zero		1


	//   ....[88]....
        /*0614*/ 	.word	0x00003670
        /*0618*/ 	.word	0x000000ff
        /*061c*/ 	.word	0x00000008
        /*0620*/ 	.short	0x010a
        /*0622*/ 	.byte	0x0b
	.zero		1


	//   ....[89]....
        /*0624*/ 	.word	0x00007f30
        /*0628*/ 	.word	0x00000004
        /*062c*/ 	.word	0x00000000
        /*0630*/ 	.short	0x0101
        /*0632*/ 	.byte	0x16
	.zero		1


	//   ....[90]....
        /*0634*/ 	.word	0x00008930
        /*0638*/ 	.word	0x00000013
        /*063c*/ 	.word	0x00000128
        /*0640*/ 	.short	0x010a
        /*0642*/ 	.byte	0x3f
	.zero		1


	//   ....[91]....
        /*0644*/ 	.word	0x00008d50
        /*0648*/ 	.word	0x0000000a
        /*064c*/ 	.word	0x00000288
        /*0650*/ 	.short	0x0101
        /*0652*/ 	.byte	0x3f
	.zero		1


	//   ....[92]....
        /*0654*/ 	.word	0x00009460
        /*0658*/ 	.word	0x00000005
        /*065c*/ 	.word	0x00000000
        /*0660*/ 	.short	0x010a
        /*0662*/ 	.byte	0x3f
	.zero		1


	//   ....[93]....
        /*0664*/ 	.word	0x000094e0
        /*0668*/ 	.word	0x00000007
        /*066c*/ 	.word	0x00000000
        /*0670*/ 	.short	0x010a
        /*0672*/ 	.byte	0x3f
	.zero		1


	//   ....[94]....
        /*0674*/ 	.word	0x00009570
        /*0678*/ 	.word	0x00000006
        /*067c*/ 	.word	0x00000000
        /*0680*/ 	.short	0x010a
        /*0682*/ 	.byte	0x3f
	.zero		1


	//   ....[95]....
        /*0684*/ 	.word	0x00009600
        /*0688*/ 	.word	0x00000009
        /*068c*/ 	.word	0x00000000
        /*0690*/ 	.short	0x010a
        /*0692*/ 	.byte	0x3f
	.zero		1


	//   ....[96]....
        /*0694*/ 	.word	0x00009690
        /*0698*/ 	.word	0x00000006
        /*069c*/ 	.word	0x00000000
        /*06a0*/ 	.short	0x010a
        /*06a2*/ 	.byte	0x3f
	.zero		1


	//   ....[97]....
        /*06a4*/ 	.word	0x00009720
        /*06a8*/ 	.word	0x00000009
        /*06ac*/ 	.word	0x00000000
        /*06b0*/ 	.short	0x010a
        /*06b2*/ 	.byte	0x3f
	.zero		1


	//   ....[98]....
        /*06b4*/ 	.word	0x000097b0
        /*06b8*/ 	.word	0x00000006
        /*06bc*/ 	.word	0x00000000
        /*06c0*/ 	.short	0x010a
        /*06c2*/ 	.byte	0x3f
	.zero		1


	//   ....[99]....
        /*06c4*/ 	.word	0x00009840
        /*06c8*/ 	.word	0x00000009
        /*06cc*/ 	.word	0x00000000
        /*06d0*/ 	.short	0x010a
        /*06d2*/ 	.byte	0x3f
	.zero		1


	//   ....[100]....
        /*06d4*/ 	.word	0x000098d0
        /*06d8*/ 	.word	0x00000006
        /*06dc*/ 	.word	0x00000000
        /*06e0*/ 	.short	0x010a
        /*06e2*/ 	.byte	0x3f
	.zero		1


	//   ....[101]....
        /*06e4*/ 	.word	0x00009960
        /*06e8*/ 	.word	0x00000009
        /*06ec*/ 	.word	0x00000000
        /*06f0*/ 	.short	0x010a
        /*06f2*/ 	.byte	0x3f
	.zero		1


	//   ....[102]....
        /*06f4*/ 	.word	0x000099f0
        /*06f8*/ 	.word	0x00000006
        /*06fc*/ 	.word	0x00000000
        /*0700*/ 	.short	0x010a
        /*0702*/ 	.byte	0x3f
	.zero		1


	//   ....[103]....
        /*0704*/ 	.word	0x00009a80
        /*0708*/ 	.word	0x00000009
        /*070c*/ 	.word	0x00000000
        /*0710*/ 	.short	0x010a
        /*0712*/ 	.byte	0x3f
	.zero		1


	//   ....[104]....
        /*0714*/ 	.word	0x00009b10
        /*0718*/ 	.word	0x00000006
        /*071c*/ 	.word	0x00000000
        /*0720*/ 	.short	0x010a
        /*0722*/ 	.byte	0x3f
	.zero		1


	//   ....[105]....
        /*0724*/ 	.word	0x00009ba0
        /*0728*/ 	.word	0x00000009
        /*072c*/ 	.word	0x00000000
        /*0730*/ 	.short	0x010a
        /*0732*/ 	.byte	0x3f
	.zero		1


	//   ....[106]....
        /*0734*/ 	.word	0x00009c30
        /*0738*/ 	.word	0x00000006
        /*073c*/ 	.word	0x00000000
        /*0740*/ 	.short	0x010a
        /*0742*/ 	.byte	0x3f
	.zero		1


	//   ....[107]....
        /*0744*/ 	.word	0x00009cc0
        /*0748*/ 	.word	0x00000009
        /*074c*/ 	.word	0x00000000
        /*0750*/ 	.short	0x010a
        /*0752*/ 	.byte	0x3f
	.zero		1


	//   ....[108]....
        /*0754*/ 	.word	0x00009d50
        /*0758*/ 	.word	0x00000006
        /*075c*/ 	.word	0x00000000
        /*0760*/ 	.short	0x010a
        /*0762*/ 	.byte	0x3f
	.zero		1


	//   ....[109]....
        /*0764*/ 	.word	0x00009de0
        /*0768*/ 	.word	0x00000009
        /*076c*/ 	.word	0x00000000
        /*0770*/ 	.short	0x010a
        /*0772*/ 	.byte	0x3f
	.zero		1


	//   ....[110]....
        /*0774*/ 	.word	0x00009e70
        /*0778*/ 	.word	0x00000006
        /*077c*/ 	.word	0x00000000
        /*0780*/ 	.short	0x010a
        /*0782*/ 	.byte	0x3f
	.zero		1


	//   ....[111]....
        /*0784*/ 	.word	0x00009f00
        /*0788*/ 	.word	0x00000009
        /*078c*/ 	.word	0x00000000
        /*0790*/ 	.short	0x010a
        /*0792*/ 	.byte	0x3f
	.zero		1


	//   ....[112]....
        /*0794*/ 	.word	0x00009f90
        /*0798*/ 	.word	0x00000006
        /*079c*/ 	.word	0x00000000
        /*07a0*/ 	.short	0x010a
        /*07a2*/ 	.byte	0x3f
	.zero		1


	//   ....[113]....
        /*07a4*/ 	.word	0x0000a020
        /*07a8*/ 	.word	0x00000009
        /*07ac*/ 	.word	0x00000000
        /*07b0*/ 	.short	0x010a
        /*07b2*/ 	.byte	0x3f
	.zero		1


	//   ....[114]....
        /*07b4*/ 	.word	0x0000a0b0
        /*07b8*/ 	.word	0x00000006
        /*07bc*/ 	.word	0x00000000
        /*07c0*/ 	.short	0x010a
        /*07c2*/ 	.byte	0x3f
	.zero		1


	//   ....[115]....
        /*07c4*/ 	.word	0x0000a140
        /*07c8*/ 	.word	0x00000009
        /*07cc*/ 	.word	0x00000000
        /*07d0*/ 	.short	0x010a
        /*07d2*/ 	.byte	0x3f
	.zero		1


	//   ....[116]....
        /*07d4*/ 	.word	0x0000a1d0
        /*07d8*/ 	.word	0x00000006
        /*07dc*/ 	.word	0x00000000
        /*07e0*/ 	.short	0x010a
        /*07e2*/ 	.byte	0x3f
	.zero		1


	//   ....[117]....
        /*07e4*/ 	.word	0x0000a260
        /*07e8*/ 	.word	0x00000009
        /*07ec*/ 	.word	0x00000000
        /*07f0*/ 	.short	0x010a
        /*07f2*/ 	.byte	0x3f
	.zero		1


	//   ....[118]....
        /*07f4*/ 	.word	0x0000a2f0
        /*07f8*/ 	.word	0x00000006
        /*07fc*/ 	.word	0x00000000
        /*0800*/ 	.short	0x010a
        /*0802*/ 	.byte	0x3f
	.zero		1


	//   ....[119]....
        /*0804*/ 	.word	0x0000a380
        /*0808*/ 	.word	0x00000009
        /*080c*/ 	.word	0x00000000
        /*0810*/ 	.short	0x010a
        /*0812*/ 	.byte	0x3f
	.zero		1


	//   ....[120]....
        /*0814*/ 	.word	0x0000a410
        /*0818*/ 	.word	0x00000006
        /*081c*/ 	.word	0x00000000
        /*0820*/ 	.short	0x010a
        /*0822*/ 	.byte	0x3f
	.zero		1


	//   ....[121]....
        /*0824*/ 	.word	0x0000a4a0
        /*0828*/ 	.word	0x00000009
        /*082c*/ 	.word	0x00000000
        /*0830*/ 	.short	0x010a
        /*0832*/ 	.byte	0x3f
	.zero		1


	//   ....[122]....
        /*0834*/ 	.word	0x0000a530
        /*0838*/ 	.word	0x00000006
        /*083c*/ 	.word	0x00000000
        /*0840*/ 	.short	0x010a
        /*0842*/ 	.byte	0x3f
	.zero		1


	//   ....[123]....
        /*0844*/ 	.word	0x0000a5c0
        /*0848*/ 	.word	0x00000009
        /*084c*/ 	.word	0x00000000
        /*0850*/ 	.short	0x010a
        /*0852*/ 	.byte	0x3f
	.zero		1


	//   ....[124]....
        /*0854*/ 	.word	0x0000a650
        /*0858*/ 	.word	0x00000006
        /*085c*/ 	.word	0x00000000
        /*0860*/ 	.short	0x010a
        /*0862*/ 	.byte	0x3f
	.zero		1


	//   ....[125]....
        /*0864*/ 	.word	0x0000a6e0
        /*0868*/ 	.word	0x00000009
        /*086c*/ 	.word	0x00000000
        /*0870*/ 	.short	0x010a
        /*0872*/ 	.byte	0x3f
	.zero		1


	//   ....[126]....
        /*0874*/ 	.word	0x0000a770
        /*0878*/ 	.word	0x00000008
        /*087c*/ 	.word	0x00000000
        /*0880*/ 	.short	0x010a
        /*0882*/ 	.byte	0x3f
	.zero		1


	//   ....[127]....
        /*0884*/ 	.word	0x0000a800
        /*0888*/ 	.word	0x0000000b
        /*088c*/ 	.word	0x00000000
        /*0890*/ 	.short	0x010a
        /*0892*/ 	.byte	0x3f
	.zero		1


	//   ....[128]....
        /*0894*/ 	.word	0x0000a890
        /*0898*/ 	.word	0x00000003
        /*089c*/ 	.word	0x00000000
        /*08a0*/ 	.short	0x010a
        /*08a2*/ 	.byte	0x3f
	.zero		1


	//   ....[129]....
        /*08a4*/ 	.word	0x0000a900
        /*08a8*/ 	.word	0x00000013
        /*08ac*/ 	.word	0xfffffff8
        /*08b0*/ 	.short	0x010a
        /*08b2*/ 	.byte	0x3f
	.zero		1


	//   ....[130]....
        /*08b4*/ 	.word	0x0000a960
        /*08b8*/ 	.word	0x00000013
        /*08bc*/ 	.word	0x00000000
        /*08c0*/ 	.short	0x010a
        /*08c2*/ 	.byte	0x3f
	.zero		1


	//   ....[131]....
        /*08c4*/ 	.word	0x0000a9c0
        /*08c8*/ 	.word	0x00000015
        /*08cc*/ 	.word	0x00000000
        /*08d0*/ 	.short	0x010a
        /*08d2*/ 	.byte	0x3f
	.zero		1


	//   ....[132]....
        /*08d4*/ 	.word	0x0000aa20
        /*08d8*/ 	.word	0x00000013
        /*08dc*/ 	.word	0x00000008
        /*08e0*/ 	.short	0x010a
        /*08e2*/ 	.byte	0x3f
	.zero		1


	//   ....[133]....
        /*08e4*/ 	.word	0x0000aaf0
        /*08e8*/ 	.word	0x00000013
        /*08ec*/ 	.word	0x00000128
        /*08f0*/ 	.short	0x010a
        /*08f2*/ 	.byte	0x3f
	.zero		1


	//   ....[134]....
        /*08f4*/ 	.word	0x0000abd0
        /*08f8*/ 	.word	0x00000005
        /*08fc*/ 	.word	0x00000000
        /*0900*/ 	.short	0x010a
        /*0902*/ 	.byte	0x3f
	.zero		1


	//   ....[135]....
        /*0904*/ 	.word	0x0000ac20
        /*0908*/ 	.word	0x00000007
        /*090c*/ 	.word	0x00000000
        /*0910*/ 	.short	0x010a
        /*0912*/ 	.byte	0x3f
	.zero		1


	//   ....[136]....
        /*0914*/ 	.word	0x0000ac70
        /*0918*/ 	.word	0x00000006
        /*091c*/ 	.word	0x00000000
        /*0920*/ 	.short	0x010a
        /*0922*/ 	.byte	0x3f
	.zero		1


	//   ....[137]....
        /*0924*/ 	.word	0x0000acc0
        /*0928*/ 	.word	0x00000009
        /*092c*/ 	.word	0x00000000
        /*0930*/ 	.short	0x010a
        /*0932*/ 	.byte	0x3f
	.zero		1


	//   ....[138]....
        /*0934*/ 	.word	0x0000ad10
        /*0938*/ 	.word	0x00000006
        /*093c*/ 	.word	0x00000000
        /*0940*/ 	.short	0x010a
        /*0942*/ 	.byte	0x3f
	.zero		1


	//   ....[139]....
        /*0944*/ 	.word	0x0000ad60
        /*0948*/ 	.word	0x00000009
        /*094c*/ 	.word	0x00000000
        /*0950*/ 	.short	0x010a
        /*0952*/ 	.byte	0x3f
	.zero		1


	//   ....[140]....
        /*0954*/ 	.word	0x0000adb0
        /*0958*/ 	.word	0x00000006
        /*095c*/ 	.word	0x00000000
        /*0960*/ 	.short	0x010a
        /*0962*/ 	.byte	0x3f
	.zero		1


	//   ....[141]....
        /*0964*/ 	.word	0x0000ae00
        /*0968*/ 	.word	0x00000009
        /*096c*/ 	.word	0x00000000
        /*0970*/ 	.short	0x010a
        /*0972*/ 	.byte	0x3f
	.zero		1


	//   ....[142]....
        /*0974*/ 	.word	0x0000ae50
        /*0978*/ 	.word	0x00000006
        /*097c*/ 	.word	0x00000000
        /*0980*/ 	.short	0x010a
        /*0982*/ 	.byte	0x3f
	.zero		1


	//   ....[143]....
        /*0984*/ 	.word	0x0000aea0
        /*0988*/ 	.word	0x00000009
        /*098c*/ 	.word	0x00000000
        /*0990*/ 	.short	0x010a
        /*0992*/ 	.byte	0x3f
	.zero		1


	//   ....[144]....
        /*0994*/ 	.word	0x0000aef0
        /*0998*/ 	.word	0x00000006
        /*099c*/ 	.word	0x00000000
        /*09a0*/ 	.short	0x010a
        /*09a2*/ 	.byte	0x3f
	.zero		1


	//   ....[145]....
        /*09a4*/ 	.word	0x0000af40
        /*09a8*/ 	.word	0x00000009
        /*09ac*/ 	.word	0x00000000
        /*09b0*/ 	.short	0x010a
        /*09b2*/ 	.byte	0x3f
	.zero		1


	//   ....[146]....
        /*09b4*/ 	.word	0x0000af90
        /*09b8*/ 	.word	0x00000006
        /*09bc*/ 	.word	0x00000000
        /*09c0*/ 	.short	0x010a
        /*09c2*/ 	.byte	0x3f
	.zero		1


	//   ....[147]....
        /*09c4*/ 	.word	0x0000afe0
        /*09c8*/ 	.word	0x00000009
        /*09cc*/ 	.word	0x00000000
        /*09d0*/ 	.short	0x010a
        /*09d2*/ 	.byte	0x3f
	.zero		1


	//   ....[148]....
        /*09d4*/ 	.word	0x0000b030
        /*09d8*/ 	.word	0x00000006
        /*09dc*/ 	.word	0x00000000
        /*09e0*/ 	.short	0x010a
        /*09e2*/ 	.byte	0x3f
	.zero		1


	//   ....[149]....
        /*09e4*/ 	.word	0x0000b080
        /*09e8*/ 	.word	0x00000009
        /*09ec*/ 	.word	0x00000000
        /*09f0*/ 	.short	0x010a
        /*09f2*/ 	.byte	0x3f
	.zero		1


	//   ....[150]....
        /*09f4*/ 	.word	0x0000b0d0
        /*09f8*/ 	.word	0x00000006
        /*09fc*/ 	.word	0x00000000
        /*0a00*/ 	.short	0x010a
        /*0a02*/ 	.byte	0x3f
	.zero		1


	//   ....[151]....
        /*0a04*/ 	.word	0x0000b120
        /*0a08*/ 	.word	0x00000009
        /*0a0c*/ 	.word	0x00000000
        /*0a10*/ 	.short	0x010a
        /*0a12*/ 	.byte	0x3f
	.zero		1


	//   ....[152]....
        /*0a14*/ 	.word	0x0000b170
        /*0a18*/ 	.word	0x00000006
        /*0a1c*/ 	.word	0x00000000
        /*0a20*/ 	.short	0x010a
        /*0a22*/ 	.byte	0x3f
	.zero		1


	//   ....[153]....
        /*0a24*/ 	.word	0x0000b1c0
        /*0a28*/ 	.word	0x00000009
        /*0a2c*/ 	.word	0x00000000
        /*0a30*/ 	.short	0x010a
        /*0a32*/ 	.byte	0x3f
	.zero		1


	//   ....[154]....
        /*0a34*/ 	.word	0x0000b210
        /*0a38*/ 	.word	0x00000006
        /*0a3c*/ 	.word	0x00000000
        /*0a40*/ 	.short	0x010a
        /*0a42*/ 	.byte	0x3f
	.zero		1


	//   ....[155]....
        /*0a44*/ 	.word	0x0000b260
        /*0a48*/ 	.word	0x00000009
        /*0a4c*/ 	.word	0x00000000
        /*0a50*/ 	.short	0x010a
        /*0a52*/ 	.byte	0x3f
	.zero		1


	//   ....[156]....
        /*0a54*/ 	.word	0x0000b2b0
        /*0a58*/ 	.word	0x00000006
        /*0a5c*/ 	.word	0x00000000
        /*0a60*/ 	.short	0x010a
        /*0a62*/ 	.byte	0x3f
	.zero		1


	//   ....[157]....
        /*0a64*/ 	.word	0x0000b300
        /*0a68*/ 	.word	0x00000009
        /*0a6c*/ 	.word	0x00000000
        /*0a70*/ 	.short	0x010a
        /*0a72*/ 	.byte	0x3f
	.zero		1


	//   ....[158]....
        /*0a74*/ 	.word	0x0000b350
        /*0a78*/ 	.word	0x00000006
        /*0a7c*/ 	.word	0x00000000
        /*0a80*/ 	.short	0x010a
        /*0a82*/ 	.byte	0x3f
	.zero		1


	//   ....[159]....
        /*0a84*/ 	.word	0x0000b3a0
        /*0a88*/ 	.word	0x00000009
        /*0a8c*/ 	.word	0x00000000
        /*0a90*/ 	.short	0x010a
        /*0a92*/ 	.byte	0x3f
	.zero		1


	//   ....[160]....
        /*0a94*/ 	.word	0x0000b3f0
        /*0a98*/ 	.word	0x00000006
        /*0a9c*/ 	.word	0x00000000
        /*0aa0*/ 	.short	0x010a
        /*0aa2*/ 	.byte	0x3f
	.zero		1


	//   ....[161]....
        /*0aa4*/ 	.word	0x0000b440
        /*0aa8*/ 	.word	0x00000009
        /*0aac*/ 	.word	0x00000000
        /*0ab0*/ 	.short	0x010a
        /*0ab2*/ 	.byte	0x3f
	.zero		1


	//   ....[162]....
        /*0ab4*/ 	.word	0x0000b490
        /*0ab8*/ 	.word	0x00000006
        /*0abc*/ 	.word	0x00000000
        /*0ac0*/ 	.short	0x010a
        /*0ac2*/ 	.byte	0x3f
	.zero		1


	//   ....[163]....
        /*0ac4*/ 	.word	0x0000b4e0
        /*0ac8*/ 	.word	0x00000009
        /*0acc*/ 	.word	0x00000000
        /*0ad0*/ 	.short	0x010a
        /*0ad2*/ 	.byte	0x3f
	.zero		1


	//   ....[164]....
        /*0ad4*/ 	.word	0x0000b530
        /*0ad8*/ 	.word	0x00000006
        /*0adc*/ 	.word	0x00000000
        /*0ae0*/ 	.short	0x010a
        /*0ae2*/ 	.byte	0x3f
	.zero		1


	//   ....[165]....
        /*0ae4*/ 	.word	0x0000b580
        /*0ae8*/ 	.word	0x00000009
        /*0aec*/ 	.word	0x00000000
        /*0af0*/ 	.short	0x010a
        /*0af2*/ 	.byte	0x3f
	.zero		1


	//   ....[166]....
        /*0af4*/ 	.word	0x0000b5d0
        /*0af8*/ 	.word	0x00000006
        /*0afc*/ 	.word	0x00000000
        /*0b00*/ 	.short	0x010a
        /*0b02*/ 	.byte	0x3f
	.zero		1


	//   ....[167]....
        /*0b04*/ 	.word	0x0000b620
        /*0b08*/ 	.word	0x00000009
        /*0b0c*/ 	.word	0x00000000
        /*0b10*/ 	.short	0x010a
        /*0b12*/ 	.byte	0x3f
	.zero		1


	//   ....[168]....
        /*0b14*/ 	.word	0x0000b670
        /*0b18*/ 	.word	0x00000008
        /*0b1c*/ 	.word	0x00000000
        /*0b20*/ 	.short	0x010a
        /*0b22*/ 	.byte	0x3f
	.zero		1


	//   ....[169]....
        /*0b24*/ 	.word	0x0000b6c0
        /*0b28*/ 	.word	0x0000000b
        /*0b2c*/ 	.word	0x00000000
        /*0b30*/ 	.short	0x010a
        /*0b32*/ 	.byte	0x3f
	.zero		1


	//----- nvinfo : EIATTR_NUM_MBARRIERS
	.align		4
.L_28:
        /*0b34*/ 	.byte	0x03, 0x38
        /*0b36*/ 	.short	0x0050


	//----- nvinfo : EIATTR_EXIT_INSTR_OFFSETS
	.align		4
        /*0b38*/ 	.byte	0x04, 0x1c
        /*0b3a*/ 	.short	(.L_30 - .L_29)


	//   ....[0]....
.L_29:
        /*0b3c*/ 	.word	0x00001810


	//   ....[1]....
        /*0b40*/ 	.word	0x00001870


	//   ....[2]....
        /*0b44*/ 	.word	0x00008540


	//   ....[3]....
        /*0b48*/ 	.word	0x00008570


	//   ....[4]....
        /*0b4c*/ 	.word	0x0000a8e0


	//----- nvinfo : EIATTR_MAX_THREADS
	.align		4
.L_30:
        /*0b50*/ 	.byte	0x04, 0x05
        /*0b52*/ 	.short	(.L_32 - .L_31)
.L_31:
        /*0b54*/ 	.word	0x00000180
        /*0b58*/ 	.word	0x00000001
        /*0b5c*/ 	.word	0x00000001


	//----- nvinfo : EIATTR_CRS_STACK_SIZE
	.align		4
.L_32:
        /*0b60*/ 	.byte	0x04, 0x1e
        /*0b62*/ 	.short	(.L_34 - .L_33)
.L_33:
        /*0b64*/ 	.word	0x00000000


	//----- nvinfo : EIATTR_CBANK_PARAM_SIZE
	.align		4
.L_34:
        /*0b68*/ 	.byte	0x03, 0x19
        /*0b6a*/ 	.short	0x0470


	//----- nvinfo : EIATTR_PARAM_CBANK
	.align		4
        /*0b6c*/ 	.byte	0x04, 0x0a
        /*0b6e*/ 	.short	(.L_36 - .L_35)
	.align		4
.L_35:
        /*0b70*/ 	.word	index@(.nv.constant0._ZN7cutlass13device_kernelINS_4gemm6kernel13GemmUniversalIN4cute5tupleIJiiiiEEENS1_10collective13CollectiveMmaINS1_37MainloopSm90TmaGmmaWarpSpecializedFP8ILi37ENS5_IJNS4_1CILi2EEESB_NSA_ILi1EEEEEENS1_32KernelTmaWarpSpecializedPingpongEEENS5_IJNSA_ILi64EEENSA_ILi128EEENSA_ILi32EEEEEENS_12float_e5m2_tENS5_IJlSC_lEEESK_SL_NS4_8TiledMMAINS4_8MMA_AtomIJNS4_4SM904GMMA31MMA_64x128x32_F32E5M2E5M2_SS_TNILNSP_7ScaleInE1ELSR_1EEEEEENS4_6LayoutINS5_IJSC_SC_SC_EEENS5_IJNSA_ILi0EEESW_SW_EEEEENS5_IJNS4_10UnderscoreESZ_SZ_EEEEENS4_23SM90_TMA_LOAD_MULTICASTENS4_14ComposedLayoutINS4_7SwizzleILi1ELi4ELi3EEENS4_18smem_ptr_flag_bitsILi8EEENSU_INS5_IJNSA_ILi8EEESI_EEENS5_IJSI_SC_EEEEEEEvNS4_8identityES12_S1C_vS1D_EENS_8epilogue10collective6detail29Sm90TmaWarpSpecializedAdapterINS1G_15DefaultEpilogueISK_SL_SL_NS1F_6thread17LinearCombinationISK_Li1EffLNS1K_9ScaleType4KindE0ELNS_15FloatRoundStyleE2ESK_EENS1_15EpilogueDefaultEEEEEvvEEEEvNT_6ParamsE)
        /*0b74*/ 	.short	0x0210
        /*0b76*/ 	.short	0x0470


	//----- nvinfo : EIATTR_SW_WAR
	.align		4
.L_36:
        /*0b78*/ 	.byte	0x04, 0x36
        /*0b7a*/ 	.short	(.L_38 - .L_37)
.L_37:
        /*0b7c*/ 	.word	0x00000008
.L_38:


//--------------------- .nv.callgraph             --------------------------
	.section	.nv.callgraph,"",@"SHT_CUDA_CALLGRAPH"
	.align	4
	.sectionentsize	8
	.align		4
        /*0000*/ 	.word	0x00000000
	.align		4
        /*0004*/ 	.word	0xffffffff
	.align		4
        /*0008*/ 	.word	0x00000000
	.align		4
        /*000c*/ 	.word	0xfffffffe
	.align		4
        /*0010*/ 	.word	0x00000000
	.align		4
        /*0014*/ 	.word	0xfffffffd
	.align		4
        /*0018*/ 	.word	0x00000000
	.align		4
        /*001c*/ 	.word	0xfffffffc


//--------------------- .nv.constant4             --------------------------
	.section	.nv.constant4,"a",@progbits
	.align	8
	.align		8
.nv.constant4:
        /*0000*/ 	.dword	_ZN39_INTERNAL_bda889df_4_k_cu_5fe71ab4_49154cuda3std3__45__cpo5beginE
	.align		8
        /*0008*/ 	.dword	_ZN39_INTERNAL_bda889df_4_k_cu_5fe71ab4_49154cuda3std3__45__cpo3endE
	.align		8
        /*0010*/ 	.dword	_ZN39_INTERNAL_bda889df_4_k_cu_5fe71ab4_49154cuda3std3__45__cpo6cbeginE
	.align		8
        /*0018*/ 	.dword	_ZN39_INTERNAL_bda889df_4_k_cu_5fe71ab4_49154cuda3std3__45__cpo4cendE
	.align		8
        /*0020*/ 	.dword	_ZN39_INTERNAL_bda889df_4_k_cu_5fe71ab4_49154cuda3std3__441_GLOBAL__N__bda889df_4_k_cu_5fe71ab4_49156ignoreE
	.align		8
        /*0028*/ 	.dword	_ZN39_INTERNAL_bda889df_4_k_cu_5fe71ab4_49154cuda3std3__419piecewise_constructE
	.align		8
        /*0030*/ 	.dword	_ZN39_INTERNAL_bda889df_4_k_cu_5fe71ab4_49154cuda3std3__48in_placeE
	.align		8
        /*0038*/ 	.dword	_ZN39_INTERNAL_bda889df_4_k_cu_5fe71ab4_49154cuda3std6ranges3__45__cpo4swapE
	.align		8
        /*0040*/ 	.dword	_ZN39_INTERNAL_bda889df_4_k_cu_5fe71ab4_49154cuda3std6ranges3__45__cpo9iter_moveE
	.align		8
        /*0048*/ 	.dword	_ZN39_INTERNAL_bda889df_4_k_cu_5fe71ab4_49154cute7productE
	.align		8
        /*0050*/ 	.dword	_ZN39_INTERNAL_bda889df_4_k_cu_5fe71ab4_49154cute1_E


//--------------------- .text._ZN7cutlass13device_kernelINS_4gemm6kernel13GemmUniversalIN4cute5tupleIJiiiiEEENS1_10collective13CollectiveMmaINS1_37MainloopSm90TmaGmmaWarpSpecializedFP8ILi37ENS5_IJNS4_1CILi2EEESB_NSA_ILi1EEEEEENS1_32KernelTmaWarpSpecializedPingpongEEENS5_IJNSA_ILi64EEENSA_ILi128EEENSA_ILi32EEEEEENS_12float_e5m2_tENS5_IJlSC_lEEESK_SL_NS4_8TiledMMAINS4_8MMA_AtomIJNS4_4SM904GMMA31MMA_64x128x32_F32E5M2E5M2_SS_TNILNSP_7ScaleInE1ELSR_1EEEEEENS4_6LayoutINS5_IJSC_SC_SC_EEENS5_IJNSA_ILi0EEESW_SW_EEEEENS5_IJNS4_10UnderscoreESZ_SZ_EEEEENS4_23SM90_TMA_LOAD_MULTICASTENS4_14ComposedLayoutINS4_7SwizzleILi1ELi4ELi3EEENS4_18smem_ptr_flag_bitsILi8EEENSU_INS5_IJNSA_ILi8EEESI_EEENS5_IJSI_SC_EEEEEEEvNS4_8identityES12_S1C_vS1D_EENS_8epilogue10collective6detail29Sm90TmaWarpSpecializedAdapterINS1G_15DefaultEpilogueISK_SL_SL_NS1F_6thread17LinearCombinationISK_Li1EffLNS1K_9ScaleType4KindE0ELNS_15FloatRoundStyleE2ESK_EENS1_15EpilogueDefaultEEEEEvvEEEEvNT_6ParamsE --------------------------
	.section	.text._ZN7cutlass13device_kernelINS_4gemm6kernel13GemmUniversalIN4cute5tupleIJiiiiEEENS1_10collective13CollectiveMmaINS1_37MainloopSm90TmaGmmaWarpSpecializedFP8ILi37ENS5_IJNS4_1CILi2EEESB_NSA_ILi1EEEEEENS1_32KernelTmaWarpSpecializedPingpongEEENS5_IJNSA_ILi64EEENSA_ILi128EEENSA_ILi32EEEEEENS_12float_e5m2_tENS5_IJlSC_lEEESK_SL_NS4_8TiledMMAINS4_8MMA_AtomIJNS4_4SM904GMMA31MMA_64x128x32_F32E5M2E5M2_SS_TNILNSP_7ScaleInE1ELSR_1EEEEEENS4_6LayoutINS5_IJSC_SC_SC_EEENS5_IJNSA_ILi0EEESW_SW_EEEEENS5_IJNS4_10UnderscoreESZ_SZ_EEEEENS4_23SM90_TMA_LOAD_MULTICASTENS4_14ComposedLayoutINS4_7SwizzleILi1ELi4ELi3EEENS4_18smem_ptr_flag_bitsILi8EEENSU_INS5_IJNSA_ILi8EEESI_EEENS5_IJSI_SC_EEEEEEEvNS4_8identityES12_S1C_vS1D_EENS_8epilogue10collective6detail29Sm90TmaWarpSpecializedAdapterINS1G_15DefaultEpilogueISK_SL_SL_NS1F_6thread17LinearCombinationISK_Li1EffLNS1K_9ScaleType4KindE0ELNS_15FloatRoundStyleE2ESK_EENS1_15EpilogueDefaultEEEEEvvEEEEvNT_6ParamsE,"ax",@progbits
	.align	128
.text._ZN7cutlass13device_kernelINS_4gemm6kernel13GemmUniversalIN4cute5tupleIJiiiiEEENS1_10collective13CollectiveMmaINS1_37MainloopSm90TmaGmmaWarpSpecializedFP8ILi37ENS5_IJNS4_1CILi2EEESB_NSA_ILi1EEEEEENS1_32KernelTmaWarpSpecializedPingpongEEENS5_IJNSA_ILi64EEENSA_ILi128EEENSA_ILi32EEEEEENS_12float_e5m2_tENS5_IJlSC_lEEESK_SL_NS4_8TiledMMAINS4_8MMA_AtomIJNS4_4SM904GMMA31MMA_64x128x32_F32E5M2E5M2_SS_TNILNSP_7ScaleInE1ELSR_1EEEEEENS4_6LayoutINS5_IJSC_SC_SC_EEENS5_IJNSA_ILi0EEESW_SW_EEEEENS5_IJNS4_10UnderscoreESZ_SZ_EEEEENS4_23SM90_TMA_LOAD_MULTICASTENS4_14ComposedLayoutINS4_7SwizzleILi1ELi4ELi3EEENS4_18smem_ptr_flag_bitsILi8EEENSU_INS5_IJNSA_ILi8EEESI_EEENS5_IJSI_SC_EEEEEEEvNS4_8identityES12_S1C_vS1D_EENS_8epilogue10collective6detail29Sm90TmaWarpSpecializedAdapterINS1G_15DefaultEpilogueISK_SL_SL_NS1F_6thread17LinearCombinationISK_Li1EffLNS1K_9ScaleType4KindE0ELNS_15FloatRoundStyleE2ESK_EENS1_15EpilogueDefaultEEEEEvvEEEEvNT_6ParamsE:
        .type           _ZN7cutlass13device_kernelINS_4gemm6kernel13GemmUniversalIN4cute5tupleIJiiiiEEENS1_10collective13CollectiveMmaINS1_37MainloopSm90TmaGmmaWarpSpecializedFP8ILi37ENS5_IJNS4_1CILi2EEESB_NSA_ILi1EEEEEENS1_32KernelTmaWarpSpecializedPingpongEEENS5_IJNSA_ILi64EEENSA_ILi128EEENSA_ILi32EEEEEENS_12float_e5m2_tENS5_IJlSC_lEEESK_SL_NS4_8TiledMMAINS4_8MMA_AtomIJNS4_4SM904GMMA31MMA_64x128x32_F32E5M2E5M2_SS_TNILNSP_7ScaleInE1ELSR_1EEEEEENS4_6LayoutINS5_IJSC_SC_SC_EEENS5_IJNSA_ILi0EEESW_SW_EEEEENS5_IJNS4_10UnderscoreESZ_SZ_EEEEENS4_23SM90_TMA_LOAD_MULTICASTENS4_14ComposedLayoutINS4_7SwizzleILi1ELi4ELi3EEENS4_18smem_ptr_flag_bitsILi8EEENSU_INS5_IJNSA_ILi8EEESI_EEENS5_IJSI_SC_EEEEEEEvNS4_8identityES12_S1C_vS1D_EENS_8epilogue10collective6detail29Sm90TmaWarpSpecializedAdapterINS1G_15DefaultEpilogueISK_SL_SL_NS1F_6thread17LinearCombinationISK_Li1EffLNS1K_9ScaleType4KindE0ELNS_15FloatRoundStyleE2ESK_EENS1_15EpilogueDefaultEEEEEvvEEEEvNT_6ParamsE,@function
        .size           _ZN7cutlass13device_kernelINS_4gemm6kernel13GemmUniversalIN4cute5tupleIJiiiiEEENS1_10collective13CollectiveMmaINS1_37MainloopSm90TmaGmmaWarpSpecializedFP8ILi37ENS5_IJNS4_1CILi2EEESB_NSA_ILi1EEEEEENS1_32KernelTmaWarpSpecializedPingpongEEENS5_IJNSA_ILi64EEENSA_ILi128EEENSA_ILi32EEEEEENS_12float_e5m2_tENS5_IJlSC_lEEESK_SL_NS4_8TiledMMAINS4_8MMA_AtomIJNS4_4SM904GMMA31MMA_64x128x32_F32E5M2E5M2_SS_TNILNSP_7ScaleInE1ELSR_1EEEEEENS4_6LayoutINS5_IJSC_SC_SC_EEENS5_IJNSA_ILi0EEESW_SW_EEEEENS5_IJNS4_10UnderscoreESZ_SZ_EEEEENS4_23SM90_TMA_LOAD_MULTICASTENS4_14ComposedLayoutINS4_7SwizzleILi1ELi4ELi3EEENS4_18smem_ptr_flag_bitsILi8EEENSU_INS5_IJNSA_ILi8EEESI_EEENS5_IJSI_SC_EEEEEEEvNS4_8identityES12_S1C_vS1D_EENS_8epilogue10collective6detail29Sm90TmaWarpSpecializedAdapterINS1G_15DefaultEpilogueISK_SL_SL_NS1F_6thread17LinearCombinationISK_Li1EffLNS1K_9ScaleType4KindE0ELNS_15FloatRoundStyleE2ESK_EENS1_15EpilogueDefaultEEEEEvvEEEEvNT_6ParamsE,(.L_x_277 - _ZN7cutlass13device_kernelINS_4gemm6kernel13GemmUniversalIN4cute5tupleIJiiiiEEENS1_10collective13CollectiveMmaINS1_37MainloopSm90TmaGmmaWarpSpecializedFP8ILi37ENS5_IJNS4_1CILi2EEESB_NSA_ILi1EEEEEENS1_32KernelTmaWarpSpecializedPingpongEEENS5_IJNSA_ILi64EEENSA_ILi128EEENSA_ILi32EEEEEENS_12float_e5m2_tENS5_IJlSC_lEEESK_SL_NS4_8TiledMMAINS4_8MMA_AtomIJNS4_4SM904GMMA31MMA_64x128x32_F32E5M2E5M2_SS_TNILNSP_7ScaleInE1ELSR_1EEEEEENS4_6LayoutINS5_IJSC_SC_SC_EEENS5_IJNSA_ILi0EEESW_SW_EEEEENS5_IJNS4_10UnderscoreESZ_SZ_EEEEENS4_23SM90_TMA_LOAD_MULTICASTENS4_14ComposedLayoutINS4_7SwizzleILi1ELi4ELi3EEENS4_18smem_ptr_flag_bitsILi8EEENSU_INS5_IJNSA_ILi8EEESI_EEENS5_IJSI_SC_EEEEEEEvNS4_8identityES12_S1C_vS1D_EENS_8epilogue10collective6detail29Sm90TmaWarpSpecializedAdapterINS1G_15DefaultEpilogueISK_SL_SL_NS1F_6thread17LinearCombinationISK_Li1EffLNS1K_9ScaleType4KindE0ELNS_15FloatRoundStyleE2ESK_EENS1_15EpilogueDefaultEEEEEvvEEEEvNT_6ParamsE)
        .other          _ZN7cutlass13device_kernelINS_4gemm6kernel13GemmUniversalIN4cute5tupleIJiiiiEEENS1_10collective13CollectiveMmaINS1_37MainloopSm90TmaGmmaWarpSpecializedFP8ILi37ENS5_IJNS4_1CILi2EEESB_NSA_ILi1EEEEEENS1_32KernelTmaWarpSpecializedPingpongEEENS5_IJNSA_ILi64EEENSA_ILi128EEENSA_ILi32EEEEEENS_12float_e5m2_tENS5_IJlSC_lEEESK_SL_NS4_8TiledMMAINS4_8MMA_AtomIJNS4_4SM904GMMA31MMA_64x128x32_F32E5M2E5M2_SS_TNILNSP_7ScaleInE1ELSR_1EEEEEENS4_6LayoutINS5_IJSC_SC_SC_EEENS5_IJNSA_ILi0EEESW_SW_EEEEENS5_IJNS4_10UnderscoreESZ_SZ_EEEEENS4_23SM90_TMA_LOAD_MULTICASTENS4_14ComposedLayoutINS4_7SwizzleILi1ELi4ELi3EEENS4_18smem_ptr_flag_bitsILi8EEENSU_INS5_IJNSA_ILi8EEESI_EEENS5_IJSI_SC_EEEEEEEvNS4_8identityES12_S1C_vS1D_EENS_8epilogue10collective6detail29Sm90TmaWarpSpecializedAdapterINS1G_15DefaultEpilogueISK_SL_SL_NS1F_6thread17LinearCombinationISK_Li1EffLNS1K_9ScaleType4KindE0ELNS_15FloatRoundStyleE2ESK_EENS1_15EpilogueDefaultEEEEEvvEEEEvNT_6ParamsE,@"STO_CUDA_ENTRY STV_DEFAULT"
_ZN7cutlass13device_kernelINS_4gemm6kernel13GemmUniversalIN4cute5tupleIJiiiiEEENS1_10collective13CollectiveMmaINS1_37MainloopSm90TmaGmmaWarpSpecializedFP8ILi37ENS5_IJNS4_1CILi2EEESB_NSA_ILi1EEEEEENS1_32KernelTmaWarpSpecializedPingpongEEENS5_IJNSA_ILi64EEENSA_ILi128EEENSA_ILi32EEEEEENS_12float_e5m2_tENS5_IJlSC_lEEESK_SL_NS4_8TiledMMAINS4_8MMA_AtomIJNS4_4SM904GMMA31MMA_64x128x32_F32E5M2E5M2_SS_TNILNSP_7ScaleInE1ELSR_1EEEEEENS4_6LayoutINS5_IJSC_SC_SC_EEENS5_IJNSA_ILi0EEESW_SW_EEEEENS5_IJNS4_10UnderscoreESZ_SZ_EEEEENS4_23SM90_TMA_LOAD_MULTICASTENS4_14ComposedLayoutINS4_7SwizzleILi1ELi4ELi3EEENS4_18smem_ptr_flag_bitsILi8EEENSU_INS5_IJNSA_ILi8EEESI_EEENS5_IJSI_SC_EEEEEEEvNS4_8identityES12_S1C_vS1D_EENS_8epilogue10collective6detail29Sm90TmaWarpSpecializedAdapterINS1G_15DefaultEpilogueISK_SL_SL_NS1F_6thread17LinearCombinationISK_Li1EffLNS1K_9ScaleType4KindE0ELNS_15FloatRoundStyleE2ESK_EENS1_15EpilogueDefaultEEEEEvvEEEEvNT_6ParamsE:
[----:B------:R-:W-:Y:S01]  /*0000*/  LDC R1, c[0x0][0x28] ;  /* 0x00000a00ff017b82 */ /* 0x000fe20000000800 */
[----:B------:R-:W0:Y:S01]  /*0010*/  S2R R11, SR_TID.X ;  /* 0x00000000000b7919 */ /* 0x000e220000002100 */
[----:B------:R-:W-:Y:S01]  /*0020*/  ELECT P0, URZ, PT ;  /* 0x00000000003f782f */ /* 0x000fe20003800000 */
[----:B------:R-:W-:Y:S01]  /*0030*/  BSSY B0, `(.L_x_0) ;  /* 0x000000f000007945 */ /* 0x000fe20003800000 */
[--C-:B0-----:R-:W-:Y:S02]  /*0040*/  SHF.R.U32.HI R0, RZ, 0x5, R11.reuse ;  /* 0x00000005ff007819 */ /* 0x101fe4000001160b */
[----:B------:R-:W-:-:S03]  /*0050*/  SHF.R.U32.HI R5, RZ, 0x7, R11 ;  /* 0x00000007ff057819 */ /* 0x000fc6000001160b */
[----:B------:R-:W0:Y:S04]  /*0060*/  SHFL.IDX PT, R2, R0, RZ, 0x1f ;  /* 0x00001fff00027589 */ /* 0x000e2800000e0000 */
[----:B------:R1:W2:Y:S01]  /*0070*/  SHFL.IDX PT, R6, R5, RZ, 0x1f ;  /* 0x00001fff05067589 */ /* 0x0002a200000e0000 */
[----:B0-----:R-:W-:-:S13]  /*0080*/  ISETP.NE.OR P0, PT, R2, RZ, !P0 ;  /* 0x000000ff0200720c */ /* 0x001fda0004705670 */
[----:B-12---:R-:W-:Y:S05]  /*0090*/  @P0 BRA `(.L_x_1) ;  /* 0x0000000000200947 */ /* 0x006fea0003800000 */
[----:B------:R-:W-:Y:S02]  /*00a0*/  ULDC.64 UR4, c[0x0][0x198] ;  /* 0x0000660000047ab9 */ /* 0x000fe40000000a00 */
[----:B------:R-:W-:Y:S02]  /*00b0*/  UIADD3 UR6, UP0, UR4, 0xf0, URZ ;  /* 0x000000f004067890 */ /* 0x000fe4000ff1e03f */
[----:B------:R-:W-:Y:S02]  /*00c0*/  UIADD3 UR4, UP1, UR4, 0x1f0, URZ ;  /* 0x000001f004047890 */ /* 0x000fe4000ff3e03f */
[----:B------:R-:W-:Y:S02]  /*00d0*/  UIADD3.X UR7, URZ, UR5, URZ, UP0, !UPT ;  /* 0x000000053f077290 */ /* 0x000fe400087fe43f */
[----:B------:R-:W-:-:S07]  /*00e0*/  UIADD3.X UR5, URZ, UR5, URZ, UP1, !UPT ;  /* 0x000000053f057290 */ /* 0x000fce0008ffe43f */
[----:B------:R0:W-:Y:S02]  /*00f0*/  UTMACCTL.PF [UR6] ;  /* 0x00000000060079b9 */ /* 0x0001e40008040000 */
[----:B------:R0:W-:Y:S02]  /*0100*/  UTMACCTL.PF [UR4] ;  /* 0x00000000040079b9 */ /* 0x0001e40008040000 */
[----:B0-----:R-:W-:Y:S01]  /*0110*/  NOP ;  /* 0x0000000000007918 */ /* 0x001fe20000000000 */
.L_x_1:
[----:B------:R-:W-:Y:S05]  /*0120*/  BSYNC B0 ;  /* 0x0000000000007941 */ /* 0x000fea0003800000 */
.L_x_0:
[----:B------:R-:W0:Y:S02]  /*0130*/  SHFL.IDX PT, R7, R0, RZ, 0x1f ;  /* 0x00001fff00077589 */ /* 0x000e2400000e0000 */
[----:B0-----:R-:W-:-:S13]  /*0140*/  ISETP.NE.AND P0, PT, R7, RZ, PT ;  /* 0x000000ff0700720c */ /* 0x001fda0003f05270 */
[----:B------:R-:W-:Y:S05]  /*0150*/  @P0 BRA `(.L_x_2) ;  /* 0x00000004006c0947 */ /* 0x000fea0003800000 */
[----:B------:R-:W-:Y:S01]  /*0160*/  ELECT P0, URZ, PT ;  /* 0x00000000003f782f */ /* 0x000fe20003800000 */
[----:B------:R-:W-:-:S12]  /*0170*/  BSSY B0, `(.L_x_2) ;  /* 0x0000059000007945 */ /* 0x000fd80003800000 */
[----:B------:R-:W-:Y:S05]  /*0180*/  @!P0 BRA `(.L_x_3) ;  /* 0x00000004005c8947 */ /* 0x000fea0003800000 */
[----:B------:R-:W0:Y:S01]  /*0190*/  S2UR UR8, SR_CgaCtaId ;  /* 0x00000000000879c3 */ /* 0x000e220000008800 */
[----:B------:R-:W-:Y:S01]  /*01a0*/  UMOV UR4, 0x400 ;  /* 0x0000040000047882 */ /* 0x000fe20000000000 */
[----:B------:R-:W-:Y:S01]  /*01b0*/  UMOV UR5, 0x1 ;  /* 0x0000000100057882 */ /* 0x000fe20000000000 */
[----:B------:R-:W-:Y:S02]  /*01c0*/  UMOV UR6, 0x3 ;  /* 0x0000000300067882 */ /* 0x000fe40000000000 */
[----:B------:R-:W-:-:S04]  /*01d0*/  UIADD3 UR6, -UR6, 0x100000, URZ ;  /* 0x0010000006067890 */ /* 0x000fc8000fffe13f */
[----:B------:R-:W-:Y:S02]  /*01e0*/  USHF.L.U32 UR7, UR6, 0xb, URZ ;  /* 0x0000000b06077899 */ /* 0x000fe4000800063f */
[----:B------:R-:W-:Y:S02]  /*01f0*/  USHF.L.U32 UR6, UR6, 0x1, URZ ;  /* 0x0000000106067899 */ /* 0x000fe4000800063f */
[----:B0-----:R-:W-:Y:S02]  /*0200*/  ULEA UR8, UR8, UR4, 0x18 ;  /* 0x0000000408087291 */ /* 0x001fe4000f8ec03f */
[----:B------:R-:W-:-:S04]  /*0210*/  UIADD3 UR4, -UR5, 0x100000, URZ ;  /* 0x0010000005047890 */ /* 0x000fc8000fffe13f */
[----:B------:R-:W-:Y:S02]  /*0220*/  USHF.L.U32 UR5, UR4, 0xb, URZ ;  /* 0x0000000b04057899 */ /* 0x000fe4000800063f */
[----:B------:R-:W-:Y:S01]  /*0230*/  USHF.L.U32 UR4, UR4, 0x1, URZ ;  /* 0x0000000104047899 */ /* 0x000fe2000800063f */
[----:B------:R-:W0:Y:S11]  /*0240*/  FENCE.VIEW.ASYNC.S ;  /* 0x00000000000073c6 */ /* 0x000e360000000000 */
[----:B0-----:R0:W1:Y:S01]  /*0250*/  SYNCS.EXCH.64 URZ, [UR8], UR4 ;  /* 0x00000004083f75b2 */ /* 0x0010620008000100 */
[----:B------:R0:W2:Y:S01]  /*0260*/  SYNCS.EXCH.64 URZ, [UR8+0x128], UR6 ;  /* 0x00012806083f75b2 */ /* 0x0000a20008000100 */
[----:B------:R0:W3:Y:S01]  /*0270*/  SYNCS.EXCH.64 URZ, [UR8+0x8], UR4 ;  /* 0x00000804083f75b2 */ /* 0x0000e20008000100 */
[----:B------:R0:W4:Y:S01]  /*0280*/  SYNCS.EXCH.64 URZ, [UR8+0x130], UR6 ;  /* 0x00013006083f75b2 */ /* 0x0001220008000100 */
[----:B------:R0:W0:Y:S01]  /*0290*/  SYNCS.EXCH.64 URZ, [UR8+0x10], UR4 ;  /* 0x00001004083f75b2 */ /* 0x0000220008000100 */
        /* <DEDUP_REMOVED lines=69> */
[----:B-1234-:R-:W-:Y:S01]  /*06f0*/  NOP ;  /* 0x0000000000007918 */ /* 0x01efe20000000000 */
.L_x_3:
[----:B0-----:R-:W-:Y:S05]  /*0700*/  BSYNC B0 ;  /* 0x0000000000007941 */ /* 0x001fea0003800000 */
.L_x_2:
[----:B------:R-:W0:Y:S01]  /*0710*/  SHFL.IDX PT, R3, R0, RZ, 0x1f ;  /* 0x00001fff00037589 */ /* 0x000e2200000e0000 */
[----:B------:R-:W-:Y:S01]  /*0720*/  SHF.R.S32.HI R4, RZ, 0x1f, R11 ;  /* 0x0000001fff047819 */ /* 0x000fe2000001140b */
[----:B------:R-:W1:Y:S01]  /*0730*/  S2UR UR13, SR_CTAID.X ;  /* 0x00000000000d79c3 */ /* 0x000e620000002500 */
[----:B------:R-:W-:Y:S01]  /*0740*/  ELECT P0, URZ, PT ;  /* 0x00000000003f782f */ /* 0x000fe20003800000 */
[----:B------:R2:W3:Y:S01]  /*0750*/  SHFL.IDX PT, R8, R0, RZ, 0x1f ;  /* 0x00001fff00087589 */ /* 0x0004e200000e0000 */
[----:B------:R-:W-:Y:S02]  /*0760*/  LEA.HI R4, R4, R11, RZ, 0x7 ;  /* 0x0000000b04047211 */ /* 0x000fe400078f38ff */
[----:B------:R-:W-:Y:S01]  /*0770*/  ELECT P1, URZ, PT ;  /* 0x00000000003f782f */ /* 0x000fe20003820000 */
[----:B------:R-:W-:Y:S01]  /*0780*/  NOP ;  /* 0x0000000000007918 */ /* 0x000fe20000000000 */
[----:B------:R-:W4:Y:S01]  /*0790*/  S2R R16, SR_CTAID.Y ;  /* 0x0000000000107919 */ /* 0x000f220000002600 */
[----:B------:R-:W-:Y:S01]  /*07a0*/  LOP3.LUT R4, R4, 0xffffff80, RZ, 0xc0, !PT ;  /* 0xffffff8004047812 */ /* 0x000fe200078ec0ff */
[----:B------:R-:W-:Y:S01]  /*07b0*/  ULDC UR4, c[0x0][0x150] ;  /* 0x0000540000047ab9 */ /* 0x000fe20000000800 */
[----:B------:R-:W5:Y:S01]  /*07c0*/  LDC R12, c[0x0][0x144] ;  /* 0x00005100ff0c7b82 */ /* 0x000f620000000800 */
[----:B------:R3:W5:Y:S01]  /*07d0*/  SHFL.IDX PT, R14, R5, RZ, 0x1f ;  /* 0x00001fff050e7589 */ /* 0x00076200000e0000 */
[----:B------:R-:W-:Y:S01]  /*07e0*/  UMOV UR12, 0x80 ;  /* 0x00000080000c7882 */ /* 0x000fe20000000000 */
[----:B------:R-:W-:Y:S01]  /*07f0*/  IMAD.IADD R10, R11, 0x1, -R4 ;  /* 0x000000010b0a7824 */ /* 0x000fe200078e0a04 */
[----:B------:R-:W-:Y:S01]  /*0800*/  NOP ;  /* 0x0000000000007918 */ /* 0x000fe20000000000 */
[C---:B------:R-:W-:Y:S01]  /*0810*/  VIADD R38, R6.reuse, 0xffffffff ;  /* 0xffffffff06267836 */ /* 0x040fe20000000000 */
[----:B------:R-:W-:-:S02]  /*0820*/  ISETP.NE.AND P4, PT, R6, RZ, PT ;  /* 0x000000ff0600720c */ /* 0x000fc40003f85270 */
[----:B------:R-:W-:Y:S01]  /*0830*/  SHF.R.S32.HI R19, RZ, 0x1f, R10 ;  /* 0x0000001fff137819 */ /* 0x000fe2000001140a */
[----:B------:R-:W5:Y:S01]  /*0840*/  LDC R13, c[0x0][0x140] ;  /* 0x00005000ff0d7b82 */ /* 0x000f620000000800 */
[----:B------:R-:W-:Y:S02]  /*0850*/  ISETP.GE.U32.AND P6, PT, R38, 0x2, PT ;  /* 0x000000022600780c */ /* 0x000fe40003fc6070 */
[----:B0-----:R-:W-:Y:S02]  /*0860*/  ISETP.NE.OR P0, PT, R3, RZ, !P0 ;  /* 0x000000ff0300720c */ /* 0x001fe40004705670 */
[----:B------:R-:W-:Y:S02]  /*0870*/  LEA.HI R3, R19, R10, RZ, 0x3 ;  /* 0x0000000a13037211 */ /* 0x000fe400078f18ff */
[----:B-1----:R-:W-:Y:S01]  /*0880*/  I2FP.F32.U32 R4, UR13 ;  /* 0x0000000d00047c45 */ /* 0x002fe20008201000 */
[----:B------:R-:W0:Y:S01]  /*0890*/  LDC R27, c[0x0][0x148] ;  /* 0x00005200ff1b7b82 */ /* 0x000e220000000800 */
[----:B--2---:R-:W-:-:S02]  /*08a0*/  SHF.R.S32.HI R0, RZ, 0x3, R3 ;  /* 0x00000003ff007819 */ /* 0x004fc40000011403 */
[----:B---3--:R-:W-:Y:S01]  /*08b0*/  ISETP.NE.OR P1, PT, R8, RZ, !P1 ;  /* 0x000000ff0800720c */ /* 0x008fe20004f25670 */
[----:B------:R-:W-:Y:S01]  /*08c0*/  FMUL R9, R4, UR4 ;  /* 0x0000000404097c20 */ /* 0x000fe20008400000 */
[----:B------:R-:W-:Y:S01]  /*08d0*/  SHF.R.S32.HI R3, RZ, 0x1f, R3 ;  /* 0x0000001fff037819 */ /* 0x000fe20000011403 */
[----:B------:R-:W-:Y:S01]  /*08e0*/  ULDC UR4, c[0x0][0x154] ;  /* 0x0000550000047ab9 */ /* 0x000fe20000000800 */
[----:B------:R-:W-:Y:S01]  /*08f0*/  SHF.R.S32.HI R8, RZ, 0x1f, R7 ;  /* 0x0000001fff087819 */ /* 0x000fe20000011407 */
[----:B------:R-:W-:Y:S01]  /*0900*/  VOTEU.ALL UP1, P0 ;  /* 0x00000000003f7886 */ /* 0x000fe20000020000 */
[----:B------:R-:W-:Y:S01]  /*0910*/  LEA.HI R4, R3, R0, RZ, 0x2 ;  /* 0x0000000003047211 */ /* 0x000fe200078f10ff */
[----:B------:R-:W1:Y:S01]  /*0920*/  F2I.U32.TRUNC.NTZ R9, R9 ;  /* 0x0000000900097305 */ /* 0x000e62000020f000 */
[----:B------:R-:W-:Y:S01]  /*0930*/  LEA.HI R8, R8, R7, RZ, 0x2 ;  /* 0x0000000708087211 */ /* 0x000fe200078f10ff */
[----:B------:R-:W-:Y:S01]  /*0940*/  VOTEU.ALL UP0, P0 ;  /* 0x00000000003f7886 */ /* 0x000fe20000000000 */
[----:B------:R-:W-:Y:S01]  /*0950*/  SHF.R.S32.HI R3, RZ, 0x1f, R2 ;  /* 0x0000001fff037819 */ /* 0x000fe20000011402 */
[----:B------:R-:W2:Y:S01]  /*0960*/  @!UP1 S2UR UR7, SR_CgaCtaId ;  /* 0x00000000000799c3 */ /* 0x000ea20000008800 */
[----:B------:R-:W-:Y:S01]  /*0970*/  LOP3.LUT R5, R4, 0xfffffffc, RZ, 0xc0, !PT ;  /* 0xfffffffc04057812 */ /* 0x000fe200078ec0ff */
[----:B------:R-:W-:Y:S01]  /*0980*/  VOTEU.ALL UP2, P1 ;  /* 0x00000000003f7886 */ /* 0x000fe20000840000 */
[----:B------:R-:W-:Y:S01]  /*0990*/  LOP3.LUT R8, R8, 0x3ffffffc, RZ, 0xc0, !PT ;  /* 0x3ffffffc08087812 */ /* 0x000fe200078ec0ff */
[----:B------:R-:W-:Y:S01]  /*09a0*/  @!UP1 UMOV UR6, 0x400 ;  /* 0x0000040000069882 */ /* 0x000fe20000000000 */
[----:B------:R-:W-:Y:S01]  /*09b0*/  LEA.HI R3, R3, R2, RZ, 0x2 ;  /* 0x0000000203037211 */ /* 0x000fe200078f10ff */
[----:B------:R-:W-:Y:S01]  /*09c0*/  IMAD.IADD R5, R0, 0x1, -R5 ;  /* 0x0000000100057824 */ /* 0x000fe200078e0a05 */
[----:B------:R-:W-:Y:S01]  /*09d0*/  @!UP2 UMOV UR9, 0x400 ;  /* 0x000004000009a882 */ /* 0x000fe20000000000 */
[----:B------:R-:W-:Y:S01]  /*09e0*/  IMAD.IADD R8, R7, 0x1, -R8 ;  /* 0x0000000107087824 */ /* 0x000fe200078e0a08 */
[----:B------:R-:W-:Y:S01]  /*09f0*/  LOP3.LUT R3, R3, 0xfffffffc, RZ, 0xc0, !PT ;  /* 0xfffffffc03037812 */ /* 0x000fe200078ec0ff */
[----:B------:R-:W3:Y:S01]  /*0a00*/  @!UP2 S2UR UR10, SR_CgaCtaId ;  /* 0x00000000000aa9c3 */ /* 0x000ee20000008800 */
[----:B-1----:R-:W-:Y:S01]  /*0a10*/  IMAD.MOV R9, RZ, RZ, -R9 ;  /* 0x000000ffff097224 */ /* 0x002fe200078e0a09 */
[----:B------:R-:W-:Y:S01]  /*0a20*/  VOTEU.ALL UP3, P1 ;  /* 0x00000000003f7886 */ /* 0x000fe20000860000 */
[----:B------:R-:W-:Y:S01]  /*0a30*/  IMAD R5, R8, 0x4, R5 ;  /* 0x0000000408057824 */ /* 0x000fe200078e0205 */
[----:B------:R-:W-:Y:S01]  /*0a40*/  VOTEU.ALL UP4, P1 ;  /* 0x00000000003f7886 */ /* 0x000fe20000880000 */
[----:B------:R-:W-:Y:S01]  /*0a50*/  IMAD.IADD R18, R2, 0x1, -R3 ;  /* 0x0000000102127824 */ /* 0x000fe200078e0a03 */
[----:B----4-:R-:W-:Y:S01]  /*0a60*/  I2FP.F32.U32 R2, R16 ;  /* 0x0000001000027245 */ /* 0x010fe20000201000 */
[----:B-----5:R-:W-:Y:S01]  /*0a70*/  IMAD R25, R12, R9, UR13 ;  /* 0x0000000d0c197e24 */ /* 0x020fe2000f8e0209 */
[C---:B------:R-:W-:Y:S01]  /*0a80*/  LEA.HI R0, R5.reuse, R5, RZ, 0x1 ;  /* 0x0000000505007211 */ /* 0x040fe200078f08ff */
[C---:B------:R-:W-:Y:S01]  /*0a90*/  IMAD.SHL.U32 R12, R5.reuse, 0x4, RZ ;  /* 0x00000004050c7824 */ /* 0x040fe200078e00ff */
[----:B------:R-:W-:Y:S01]  /*0aa0*/  VOTEU.ALL UP5, P1 ;  /* 0x00000000003f7886 */ /* 0x000fe200008a0000 */
[----:B------:R-:W-:Y:S01]  /*0ab0*/  FMUL R2, R2, UR4 ;  /* 0x0000000402027c20 */ /* 0x000fe20008400000 */
[----:B------:R-:W-:Y:S01]  /*0ac0*/  LOP3.LUT R0, R0, 0xfffffffe, RZ, 0xc0, !PT ;  /* 0xfffffffe00007812 */ /* 0x000fe200078ec0ff */
[----:B------:R-:W-:Y:S01]  /*0ad0*/  UMOV UR4, 0x20 ;  /* 0x0000002000047882 */ /* 0x000fe20000000000 */
[----:B--2---:R-:W-:Y:S01]  /*0ae0*/  @!UP1 ULEA UR8, UR7, UR6, 0x18 ;  /* 0x0000000607089291 */ /* 0x004fe2000f8ec03f */
[----:B------:R-:W-:Y:S01]  /*0af0*/  LOP3.LUT R12, R5, 0xc, R12, 0x78, !PT ;  /* 0x0000000c050c7812 */ /* 0x000fe200078e780c */
[----:B------:R-:W-:-:S04]  /*0b00*/  @!UP1 UIADD3 UR4, -UR4, 0x100000, URZ ;  /* 0x0010000004049890 */ /* 0x000fc8000fffe13f */
[----:B------:R-:W-:Y:S02]  /*0b10*/  @!UP1 USHF.L.U32 UR5, UR4, 0xb, URZ ;  /* 0x0000000b04059899 */ /* 0x000fe4000800063f */
[----:B------:R-:W-:Y:S01]  /*0b20*/  @!UP1 USHF.L.U32 UR4, UR4, 0x1, URZ ;  /* 0x0000000104049899 */ /* 0x000fe2000800063f */
[----:B------:R-:W-:Y:S01]  /*0b30*/  IMAD.IADD R0, R5, 0x1, -R0 ;  /* 0x0000000105007824 */ /* 0x000fe200078e0a00 */
[----:B------:R-:W1:Y:S01]  /*0b40*/  F2I.U32.TRUNC.NTZ R2, R2 ;  /* 0x0000000200027305 */ /* 0x000e62000020f000 */
[----:B------:R-:W-:-:S04]  /*0b50*/  @!UP2 UIADD3 UR6, -UR12, 0x100000, URZ ;  /* 0x001000000c06a890 */ /* 0x000fc8000fffe13f */
[----:B------:R-:W-:Y:S02]  /*0b60*/  @!UP2 USHF.L.U32 UR7, UR6, 0xb, URZ ;  /* 0x0000000b0607a899 */ /* 0x000fe4000800063f */
[----:B------:R-:W-:Y:S01]  /*0b70*/  @!UP2 USHF.L.U32 UR6, UR6, 0x1, URZ ;  /* 0x000000010606a899 */ /* 0x000fe2000800063f */
[----:B------:R-:W-:Y:S01]  /*0b80*/  ISETP.EQ.U32.AND P3, PT, R13, 0x1, PT ;  /* 0x000000010d00780c */ /* 0x000fe20003f62070 */
[----:B------:R-:W-:Y:S01]  /*0b90*/  VOTEU.ALL UP1, P0 ;  /* 0x00000000003f7886 */ /* 0x000fe20000020000 */
[----:B------:R-:W-:Y:S01]  /*0ba0*/  ISETP.NE.AND P2, PT, R0, R25, PT ;  /* 0x000000190000720c */ /* 0x000fe20003f45270 */
[----:B------:R-:W-:Y:S01]  /*0bb0*/  IMAD.MOV.U32 R13, RZ, RZ, 0x1 ;  /* 0x00000001ff0d7424 */ /* 0x000fe200078e00ff */
[----:B---3--:R-:W-:Y:S01]  /*0bc0*/  @!UP2 ULEA UR9, UR10, UR9, 0x18 ;  /* 0x000000090a09a291 */ /* 0x008fe2000f8ec03f */
[----:B------:R-:W-:Y:S01]  /*0bd0*/  LOP3.LUT P0, RZ, R10, 0x7, RZ, 0xc0, !PT ;  /* 0x000000070aff7812 */ /* 0x000fe2000780c0ff */
[----:B------:R-:W-:Y:S01]  /*0be0*/  VOTEU.ALL UP2, P1 ;  /* 0x00000000003f7886 */ /* 0x000fe20000840000 */
[----:B------:R-:W-:Y:S01]  /*0bf0*/  ISETP.NE.AND P1, PT, R18, 0x3, PT ;  /* 0x000000031200780c */ /* 0x000fe20003f25270 */
[----:B------:R-:W2:Y:S02]  /*0c00*/  FENCE.VIEW.ASYNC.S ;  /* 0x00000000000073c6 */ /* 0x000ea40000000000 */
[----:B--2---:R2:W3:Y:S01]  /*0c10*/  @!UP0 SYNCS.EXCH.64 URZ, [UR8+0x280], UR4 ;  /* 0x00028004083f85b2 */ /* 0x0044e20008000100 */
[----:B------:R-:W-:-:S02]  /*0c20*/  ISETP.LT.U32.AND P0, PT, R12, 0x4, !P0 ;  /* 0x000000040c00780c */ /* 0x000fc40004701070 */
[----:B------:R-:W-:Y:S01]  /*0c30*/  ISETP.EQ.OR P1, PT, R18, RZ, !P1 ;  /* 0x000000ff1200720c */ /* 0x000fe20004f22670 */
[----:B-1----:R-:W-:Y:S01]  /*0c40*/  IMAD.MOV R24, RZ, RZ, -R2 ;  /* 0x000000ffff187224 */ /* 0x002fe200078e0a02 */
[----:B------:R-:W-:Y:S02]  /*0c50*/  R2UR UR11, R14 ;  /* 0x000000000e0b72ca */ /* 0x000fe400000e0000 */
[----:B------:R-:W-:Y:S01]  /*0c60*/  @P2 LEA.HI R0, R12, R12, RZ, 0x1 ;  /* 0x0000000c0c002211 */ /* 0x000fe200078f08ff */
[----:B0-----:R-:W-:Y:S01]  /*0c70*/  IMAD R3, R27, R24, R16 ;  /* 0x000000181b037224 */ /* 0x001fe200078e0210 */
[----:B------:R-:W-:Y:S02]  /*0c80*/  ISETP.EQ.AND P1, PT, R6, RZ, P1 ;  /* 0x000000ff0600720c */ /* 0x000fe40000f22270 */
[----:B------:R-:W-:Y:S02]  /*0c90*/  @P2 SHF.R.S32.HI R0, RZ, 0x1, R0 ;  /* 0x00000001ff002819 */ /* 0x000fe40000011400 */
[----:B------:R-:W-:Y:S01]  /*0ca0*/  SEL R7, RZ, 0x1, !P1 ;  /* 0x00000001ff077807 */ /* 0x000fe20004800000 */
[----:B------:R2:W0:Y:S01]  /*0cb0*/  @!UP1 SYNCS.EXCH.64 URZ, [UR8+0x288], UR4 ;  /* 0x00028804083f95b2 */ /* 0x0004220008000100 */
[----:B------:R-:W-:Y:S01]  /*0cc0*/  @P2 ISETP.NE.AND P5, PT, R0, R3, PT ;  /* 0x000000030000220c */ /* 0x000fe20003fa5270 */
[----:B------:R-:W-:Y:S01]  /*0cd0*/  NOP ;  /* 0x0000000000007918 */ /* 0x000fe20000000000 */
[----:B------:R-:W-:-:S02]  /*0ce0*/  SEL R0, RZ, 0x1, !P0 ;  /* 0x00000001ff007807 */ /* 0x000fc40004000000 */
[----:B------:R-:W-:Y:S02]  /*0cf0*/  @P2 SEL R13, RZ, 0x1, P5 ;  /* 0x00000001ff0d2807 */ /* 0x000fe40002800000 */
[----:B------:R-:W-:Y:S02]  /*0d00*/  SEL R7, R7, 0x2, P6 ;  /* 0x0000000207077807 */ /* 0x000fe40003000000 */
[----:B------:R-:W-:Y:S01]  /*0d10*/  LOP3.LUT R13, R13, R0, RZ, 0xc0, !PT ;  /* 0x000000000d0d7212 */ /* 0x000fe200078ec0ff */
[----:B------:R2:W1:Y:S01]  /*0d20*/  @!UP2 SYNCS.EXCH.64 URZ, [UR9+0x260], UR6 ;  /* 0x00026006093fa5b2 */ /* 0x0004620008000100 */
[----:B------:R2:W4:Y:S01]  /*0d30*/  @!UP3 SYNCS.EXCH.64 URZ, [UR9+0x268], UR6 ;  /* 0x00026806093fb5b2 */ /* 0x0005220008000100 */
[----:B------:R2:W0:Y:S01]  /*0d40*/  @!UP4 SYNCS.EXCH.64 URZ, [UR9+0x270], UR6 ;  /* 0x00027006093fc5b2 */ /* 0x0004220008000100 */
[----:B------:R2:W0:Y:S01]  /*0d50*/  @!UP5 SYNCS.EXCH.64 URZ, [UR9+0x278], UR6 ;  /* 0x00027806093fd5b2 */ /* 0x0004220008000100 */
[----:B------:R-:W-:Y:S01]  /*0d60*/  NOP ;  /* 0x0000000000007918 */ /* 0x000fe20000000000 */
[----:B--23--:R-:W-:Y:S05]  /*0d70*/  @!P3 BRA `(.L_x_4) ;  /* 0x000000000008b947 */ /* 0x00cfea0003800000 */
[----:B01--4-:R-:W-:Y:S01]  /*0d80*/  UCGABAR_ARV ;  /* 0x00000000000079c7 */ /* 0x013fe20008000000 */
[----:B------:R-:W-:Y:S05]  /*0d90*/  BRA `(.L_x_5) ;  /* 0x0000000000047947 */ /* 0x000fea0003800000 */
.L_x_4:
[----:B01--4-:R-:W-:Y:S01]  /*0da0*/  NOP ;  /* 0x0000000000007918 */ /* 0x013fe20000000000 */
.L_x_5:
[----:B------:R-:W-:Y:S01]  /*0db0*/  ULDC.64 UR4, c[0x0][0x598] ;  /* 0x0001660000047ab9 */ /* 0x000fe20000000a00 */
[----:B------:R-:W-:Y:S01]  /*0dc0*/  ULDC.64 UR20, c[0x0][0x208] ;  /* 0x0000820000147ab9 */ /* 0x000fe20000000a00 */
[----:B------:R-:W-:-:S04]  /*0dd0*/  ISETP.NE.U32.AND P0, PT, RZ, UR4, PT ;  /* 0x00000004ff007c0c */ /* 0x000fc8000bf05070 */
[----:B------:R-:W-:-:S13]  /*0de0*/  ISETP.NE.AND.EX P0, PT, RZ, UR5, PT, P0 ;  /* 0x00000005ff007c0c */ /* 0x000fda000bf05300 */
[----:B------:R-:W-:Y:S05]  /*0df0*/  @!P0 BRA `(.L_x_6) ;  /* 0x00000000001c8947 */ /* 0x000fea0003800000 */
[----:B------:R-:W0:Y:S02]  /*0e00*/  LDC.64 R2, c[0x0][0x598] ;  /* 0x00016600ff027b82 */ /* 0x000e240000000a00 */
[----:B0-----:R-:W2:Y:S02]  /*0e10*/  LDG.E.64 R2, desc[UR20][R2.64] ;  /* 0x0000001402027981 */ /* 0x001ea4000c1e1b00 */
[----:B--2---:R-:W-:-:S04]  /*0e20*/  ISETP.NE.U32.AND P0, PT, R2, RZ, PT ;  /* 0x000000ff0200720c */ /* 0x004fc80003f05070 */
[----:B------:R-:W-:-:S13]  /*0e30*/  ISETP.NE.AND.EX P0, PT, R3, RZ, PT, P0 ;  /* 0x000000ff0300720c */ /* 0x000fda0003f05300 */
[----:B------:R-:W-:Y:S05]  /*0e40*/  @!P0 BRA `(.L_x_6) ;  /* 0x0000000000088947 */ /* 0x000fea0003800000 */
[----:B------:R0:W5:Y:S01]  /*0e50*/  LD.E R14, desc[UR20][R2.64] ;  /* 0x00000014020e7980 */ /* 0x000162000c101900 */
[----:B------:R-:W-:Y:S05]  /*0e60*/  BRA `(.L_x_7) ;  /* 0x0000000000207947 */ /* 0x000fea0003800000 */
.L_x_6:
[----:B------:R-:W-:Y:S02]  /*0e70*/  ULDC.64 UR4, c[0x0][0x588] ;  /* 0x0001620000047ab9 */ /* 0x000fe40000000a00 */
[----:B------:R-:W-:-:S04]  /*0e80*/  ISETP.NE.U32.AND P0, PT, RZ, UR4, PT ;  /* 0x00000004ff007c0c */ /* 0x000fc8000bf05070 */
[----:B------:R-:W-:-:S13]  /*0e90*/  ISETP.NE.AND.EX P0, PT, RZ, UR5, PT, P0 ;  /* 0x00000005ff007c0c */ /* 0x000fda000bf05300 */
[----:B------:R-:W-:Y:S05]  /*0ea0*/  @!P0 BRA `(.L_x_8) ;  /* 0x00000000000c8947 */ /* 0x000fea0003800000 */
[----:B------:R-:W0:Y:S02]  /*0eb0*/  LDC.64 R14, c[0x0][0x588] ;  /* 0x00016200ff0e7b82 */ /* 0x000e240000000a00 */
[----:B0-----:R1:W5:Y:S01]  /*0ec0*/  LDG.E R14, desc[UR20][R14.64] ;  /* 0x000000140e0e7981 */ /* 0x001362000c1e1900 */
[----:B------:R-:W-:Y:S05]  /*0ed0*/  BRA `(.L_x_7) ;  /* 0x0000000000047947 */ /* 0x000fea0003800000 */
.L_x_8:
[----:B------:R-:W2:Y:S02]  /*0ee0*/  LDC R14, c[0x0][0x580] ;  /* 0x00016000ff0e7b82 */ /* 0x000ea40000000800 */
.L_x_7:
[----:B------:R-:W-:Y:S02]  /*0ef0*/  ULDC.64 UR4, c[0x0][0x5a0] ;  /* 0x0001680000047ab9 */ /* 0x000fe40000000a00 */
[----:B------:R-:W-:-:S04]  /*0f00*/  ISETP.NE.U32.AND P0, PT, RZ, UR4, PT ;  /* 0x00000004ff007c0c */ /* 0x000fc8000bf05070 */
[----:B------:R-:W-:-:S13]  /*0f10*/  ISETP.NE.AND.EX P0, PT, RZ, UR5, PT, P0 ;  /* 0x00000005ff007c0c */ /* 0x000fda000bf05300 */
[----:B------:R-:W-:Y:S05]  /*0f20*/  @!P0 BRA `(.L_x_9) ;  /* 0x00000000001c8947 */ /* 0x000fea0003800000 */
[----:B0-----:R-:W0:Y:S02]  /*0f30*/  LDC.64 R2, c[0x0][0x5a0] ;  /* 0x00016800ff027b82 */ /* 0x001e240000000a00 */
[----:B0-----:R-:W3:Y:S02]  /*0f40*/  LDG.E.64 R2, desc[UR20][R2.64] ;  /* 0x0000001402027981 */ /* 0x001ee4000c1e1b00 */
[----:B---3--:R-:W-:-:S04]  /*0f50*/  ISETP.NE.U32.AND P0, PT, R2, RZ, PT ;  /* 0x000000ff0200720c */ /* 0x008fc80003f05070 */
[----:B------:R-:W-:-:S13]  /*0f60*/  ISETP.NE.AND.EX P0, PT, R3, RZ, PT, P0 ;  /* 0x000000ff0300720c */ /* 0x000fda0003f05300 */
[----:B------:R-:W-:Y:S05]  /*0f70*/  @!P0 BRA `(.L_x_9) ;  /* 0x0000000000088947 */ /* 0x000fea0003800000 */
[----:B-1----:R0:W5:Y:S01]  /*0f80*/  LD.E R15, desc[UR20][R2.64] ;  /* 0x00000014020f7980 */ /* 0x002162000c101900 */
[----:B------:R-:W-:Y:S05]  /*0f90*/  BRA `(.L_x_10) ;  /* 0x0000000000207947 */ /* 0x000fea0003800000 */
.L_x_9:
[----:B------:R-:W-:Y:S02]  /*0fa0*/  ULDC.64 UR4, c[0x0][0x590] ;  /* 0x0001640000047ab9 */ /* 0x000fe40000000a00 */
[----:B------:R-:W-:-:S04]  /*0fb0*/  ISETP.NE.U32.AND P0, PT, RZ, UR4, PT ;  /* 0x00000004ff007c0c */ /* 0x000fc8000bf05070 */
[----:B------:R-:W-:-:S13]  /*0fc0*/  ISETP.NE.AND.EX P0, PT, RZ, UR5, PT, P0 ;  /* 0x00000005ff007c0c */ /* 0x000fda000bf05300 */
[----:B------:R-:W-:Y:S05]  /*0fd0*/  @!P0 BRA `(.L_x_11) ;  /* 0x00000000000c8947 */ /* 0x000fea0003800000 */
[----:B0-----:R-:W1:Y:S02]  /*0fe0*/  LDC.64 R2, c[0x0][0x590] ;  /* 0x00016400ff027b82 */ /* 0x001e640000000a00 */
[----:B-1----:R1:W5:Y:S01]  /*0ff0*/  LDG.E R15, desc[UR20][R2.64] ;  /* 0x00000014020f7981 */ /* 0x002362000c1e1900 */
[----:B------:R-:W-:Y:S05]  /*1000*/  BRA `(.L_x_10) ;  /* 0x0000000000047947 */ /* 0x000fea0003800000 */
.L_x_11:
[----:B-1----:R-:W3:Y:S02]  /*1010*/  LDC R15, c[0x0][0x584] ;  /* 0x00016100ff0f7b82 */ /* 0x002ee40000000800 */
.L_x_10:
[----:B------:R-:W4:Y:S01]  /*1020*/  LDC R0, c[0x0][0x65c] ;  /* 0x00019700ff007b82 */ /* 0x000f220000000800 */
[----:B------:R-:W-:Y:S01]  /*1030*/  ULDC UR8, c[0x0][0x28c] ;  /* 0x0000a30000087ab9 */ /* 0x000fe20000000800 */
[----:B------:R-:W-:Y:S01]  /*1040*/  ISETP.NE.AND P0, PT, R6, 0x2, PT ;  /* 0x000000020600780c */ /* 0x000fe20003f05270 */
[----:B------:R-:W-:Y:S01]  /*1050*/  UIADD3 UR8, UR8, 0x1f, URZ ;  /* 0x0000001f08087890 */ /* 0x000fe2000fffe03f */
[----:B------:R-:W-:Y:S01]  /*1060*/  IMAD.U32 R4, RZ, RZ, UR13 ;  /* 0x0000000dff047e24 */ /* 0x000fe2000f8e00ff */
[----:B------:R-:W-:Y:S01]  /*1070*/  UMOV UR5, URZ ;  /* 0x0000003f00057c82 */ /* 0x000fe20008000000 */
[----:B------:R-:W-:Y:S01]  /*1080*/  UMOV UR4, URZ ;  /* 0x0000003f00047c82 */ /* 0x000fe20008000000 */
[----:B------:R-:W-:-:S04]  /*1090*/  USHF.R.S32.HI UR9, URZ, 0x1f, UR8 ;  /* 0x0000001f3f097899 */ /* 0x000fc80008011408 */
[----:B------:R-:W-:Y:S01]  /*10a0*/  ULEA.HI UR9, UR9, UR8, URZ, 0x5 ;  /* 0x0000000809097291 */ /* 0x000fe2000f8f283f */
[----:B----4-:R-:W-:-:S13]  /*10b0*/  ISETP.NE.AND P2, PT, R0, 0x1, PT ;  /* 0x000000010000780c */ /* 0x010fda0003f45270 */
[----:B01----:R-:W0:Y:S01]  /*10c0*/  @P2 LDC R3, c[0x0][0x10] ;  /* 0x00000400ff032b82 */ /* 0x003e220000000800 */
[----:B------:R-:W-:Y:S02]  /*10d0*/  @P2 IMAD.MOV.U32 R17, RZ, RZ, RZ ;  /* 0x000000ffff112224 */ /* 0x000fe400078e00ff */
[----:B------:R-:W-:-:S05]  /*10e0*/  @P2 IMAD.MOV.U32 R5, RZ, RZ, RZ ;  /* 0x000000ffff052224 */ /* 0x000fca00078e00ff */
[----:B------:R-:W1:Y:S01]  /*10f0*/  @!P2 LDC R9, c[0x0][0xc] ;  /* 0x00000300ff09ab82 */ /* 0x000e620000000800 */
[----:B------:R-:W-:Y:S01]  /*1100*/  ULDC UR6, c[0x0][0xc] ;  /* 0x0000030000067ab9 */ /* 0x000fe20000000800 */
[----:B------:R-:W-:Y:S02]  /*1110*/  ULDC UR7, c[0x0][0x10] ;  /* 0x0000040000077ab9 */ /* 0x000fe40000000800 */
[----:B------:R-:W-:-:S04]  /*1120*/  UIMAD.WIDE.U32 UR6, UR6, UR7, URZ ;  /* 0x00000007060672a5 */ /* 0x000fc8000f8e003f */
[----:B------:R-:W4:Y:S01]  /*1130*/  LDC R8, c[0x0][0x14] ;  /* 0x00000500ff087b82 */ /* 0x000f220000000800 */
[----:B0-----:R-:W-:Y:S01]  /*1140*/  @P2 IMAD.WIDE.U32 R2, R3, UR13, R16 ;  /* 0x0000000d03022c25 */ /* 0x001fe2000f8e0010 */
[----:B------:R-:W-:-:S03]  /*1150*/  USHF.R.S32.HI UR13, URZ, 0x5, UR9 ;  /* 0x000000053f0d7899 */ /* 0x000fc60008011409 */
[----:B------:R-:W-:Y:S02]  /*1160*/  @P2 IMAD.IADD R3, R3, 0x1, R5 ;  /* 0x0000000103032824 */ /* 0x000fe400078e0205 */
[----:B------:R-:W-:Y:S02]  /*1170*/  IMAD.MOV.U32 R5, RZ, RZ, RZ ;  /* 0x000000ffff057224 */ /* 0x000fe400078e00ff */
[----:B-1----:R-:W-:-:S04]  /*1180*/  @!P2 IMAD.WIDE.U32 R4, R16, R9, R4 ;  /* 0x000000091004a225 */ /* 0x002fc800078e0004 */
[----:B------:R-:W-:Y:S02]  /*1190*/  @!P2 IMAD.MOV.U32 R2, RZ, RZ, R4 ;  /* 0x000000ffff02a224 */ /* 0x000fe400078e0004 */
[C---:B----4-:R-:W-:Y:S02]  /*11a0*/  IMAD R21, R8.reuse, UR7, RZ ;  /* 0x0000000708157c24 */ /* 0x050fe4000f8e02ff */
[----:B------:R-:W-:Y:S01]  /*11b0*/  IMAD.WIDE.U32 R8, R8, UR6, RZ ;  /* 0x0000000608087c25 */ /* 0x000fe2000f8e00ff */
[----:B------:R-:W-:-:S03]  /*11c0*/  ULDC.64 UR6, c[0x0][0x650] ;  /* 0x0001940000067ab9 */ /* 0x000fc60000000a00 */
[----:B------:R-:W-:Y:S02]  /*11d0*/  @!P2 IMAD.MOV.U32 R3, RZ, RZ, R5 ;  /* 0x000000ffff03a224 */ /* 0x000fe400078e0005 */
[----:B------:R-:W-:Y:S01]  /*11e0*/  IMAD.IADD R0, R9, 0x1, R21 ;  /* 0x0000000109007824 */ /* 0x000fe200078e0215 */
[----:B------:R-:W-:Y:S06]  /*11f0*/  @P0 BRA `(.L_x_12) ;  /* 0x0000000000280947 */ /* 0x000fec0003800000 */
[----:B------:R-:W-:Y:S01]  /*1200*/  UIMAD.WIDE.U32 UR4, UR13, -0x45306eb3, URZ ;  /* 0xbacf914d0d0478a5 */ /* 0x000fe2000f8e003f */
[----:B------:R-:W-:Y:S01]  /*1210*/  IADD3 R2, P0, R2, R8, RZ ;  /* 0x0000000802027210 */ /* 0x000fe20007f1e0ff */
[----:B------:R-:W-:Y:S02]  /*1220*/  UISETP.GE.U32.AND UP0, UPT, UR13, 0x25, UPT ;  /* 0x000000250d00788c */ /* 0x000fe4000bf06070 */
[----:B------:R-:W-:Y:S02]  /*1230*/  UIADD3 UR4, -UR5, UR13, URZ ;  /* 0x0000000d05047290 */ /* 0x000fe4000fffe13f */
[----:B------:R-:W-:Y:S02]  /*1240*/  IMAD.X R3, R0, 0x1, R3, P0 ;  /* 0x0000000100037824 */ /* 0x000fe400000e0603 */
[----:B------:R-:W-:-:S04]  /*1250*/  ULEA.HI UR4, UR4, UR5, URZ, 0x1f ;  /* 0x0000000504047291 */ /* 0x000fc8000f8ff83f */
[----:B------:R-:W-:-:S03]  /*1260*/  USHF.R.U32.HI UR5, URZ, 0x5, UR4 ;  /* 0x000000053f057899 */ /* 0x000fc60008011604 */
[----:B------:R-:W-:Y:S01]  /*1270*/  UMOV UR4, URZ ;  /* 0x0000003f00047c82 */ /* 0x000fe20008000000 */
[----:B------:R-:W-:Y:S02]  /*1280*/  @UP0 ULOP3.LUT UR4, UR5, 0x1, URZ, 0xc0, !UPT ;  /* 0x0000000105040892 */ /* 0x000fe4000f8ec03f */
[----:B------:R-:W-:-:S12]  /*1290*/  UIMAD UR5, UR5, -0x25, UR13 ;  /* 0xffffffdb050578a4 */ /* 0x000fd8000f8e020d */
.L_x_12:
[----:B------:R-:W-:Y:S01]  /*12a0*/  ISETP.GE.U32.AND P0, PT, R2, UR6, PT ;  /* 0x0000000602007c0c */ /* 0x000fe2000bf06070 */
[----:B------:R-:W-:Y:S01]  /*12b0*/  IMAD.MOV.U32 R6, RZ, RZ, -0x1 ;  /* 0xffffffffff067424 */ /* 0x000fe200078e00ff */
[----:B------:R-:W-:Y:S01]  /*12c0*/  PRMT R20, RZ, 0x7610, R20 ;  /* 0x00007610ff147816 */ /* 0x000fe20000000014 */
[----:B------:R-:W-:Y:S01]  /*12d0*/  IMAD.MOV.U32 R5, RZ, RZ, -0x1 ;  /* 0xffffffffff057424 */ /* 0x000fe200078e00ff */
[----:B------:R-:W-:Y:S01]  /*12e0*/  ISETP.GE.U32.AND.EX P0, PT, R3, UR7, PT, P0 ;  /* 0x0000000703007c0c */ /* 0x000fe2000bf06100 */
[----:B------:R-:W-:-:S12]  /*12f0*/  IMAD.MOV.U32 R4, RZ, RZ, -0x1 ;  /* 0xffffffffff047424 */ /* 0x000fd800078e00ff */
[----:B------:R-:W-:Y:S05]  /*1300*/  @P0 BRA `(.L_x_13) ;  /* 0x0000000400240947 */ /* 0x000fea0003800000 */
[----:B------:R-:W0:Y:S01]  /*1310*/  LDC.64 R30, c[0x0][0x628] ;  /* 0x00018a00ff1e7b82 */ /* 0x000e220000000a00 */
[----:B------:R-:W-:Y:S02]  /*1320*/  IMAD.MOV.U32 R4, RZ, RZ, R2 ;  /* 0x000000ffff047224 */ /* 0x000fe400078e0002 */
[----:B------:R-:W-:-:S05]  /*1330*/  IMAD.MOV.U32 R5, RZ, RZ, R3 ;  /* 0x000000ffff057224 */ /* 0x000fca00078e0003 */
[----:B------:R-:W1:Y:S08]  /*1340*/  LDC R6, c[0x0][0x630] ;  /* 0x00018c00ff067b82 */ /* 0x000e700000000800 */
[----:B------:R-:W4:Y:S01]  /*1350*/  LDC.64 R32, c[0x0][0x620] ;  /* 0x00018800ff207b82 */ /* 0x000f220000000a00 */
[----:B0-----:R-:W-:-:S04]  /*1360*/  ISETP.NE.U32.AND P0, PT, R30, RZ, PT ;  /* 0x000000ff1e00720c */ /* 0x001fc80003f05070 */
[----:B------:R-:W-:-:S13]  /*1370*/  ISETP.NE.AND.EX P0, PT, R31, RZ, PT, P0 ;  /* 0x000000ff1f00720c */ /* 0x000fda0003f05300 */
[----:B-1--4-:R-:W-:Y:S05]  /*1380*/  @!P0 BRA `(.L_x_14) ;  /* 0x0000000000288947 */ /* 0x012fea0003800000 */
[----:B------:R-:W0:Y:S02]  /*1390*/  LDC R23, c[0x0][0x634] ;  /* 0x00018d00ff177b82 */ /* 0x000e240000000800 */
[----:B0-----:R-:W-:-:S05]  /*13a0*/  IADD3 R23, P0, R2, R23, RZ ;  /* 0x0000001702177210 */ /* 0x001fca0007f1e0ff */
[----:B------:R-:W-:-:S04]  /*13b0*/  IMAD.X R29, RZ, RZ, R3, P0 ;  /* 0x000000ffff1d7224 */ /* 0x000fc800000e0603 */
[----:B------:R-:W-:-:S04]  /*13c0*/  IMAD.WIDE.U32 R4, R29, R30, RZ ;  /* 0x0000001e1d047225 */ /* 0x000fc800078e00ff */
[----:B------:R-:W-:-:S04]  /*13d0*/  IMAD.WIDE.U32 R20, P0, R23, R31, R4 ;  /* 0x0000001f17147225 */ /* 0x000fc80007800004 */
[----:B------:R-:W-:-:S04]  /*13e0*/  IMAD.WIDE.U32 R4, R23, R30, RZ ;  /* 0x0000001e17047225 */ /* 0x000fc800078e00ff */
[----:B------:R-:W-:Y:S01]  /*13f0*/  IMAD.X R23, RZ, RZ, RZ, P0 ;  /* 0x000000ffff177224 */ /* 0x000fe200000e06ff */
[----:B------:R-:W-:Y:S01]  /*1400*/  IADD3 RZ, P0, R5, R20, RZ ;  /* 0x0000001405ff7210 */ /* 0x000fe20007f1e0ff */
[----:B------:R-:W-:-:S04]  /*1410*/  IMAD.MOV.U32 R22, RZ, RZ, R21 ;  /* 0x000000ffff167224 */ /* 0x000fc800078e0015 */
[----:B------:R-:W-:-:S08]  /*1420*/  IMAD.WIDE.U32.X R4, R29, R31, R22, P0 ;  /* 0x0000001f1d047225 */ /* 0x000fd000000e0416 */
.L_x_14:
[----:B------:R-:W0:Y:S01]  /*1430*/  LDC.64 R34, c[0x0][0x640] ;  /* 0x00019000ff227b82 */ /* 0x000e220000000a00 */
[-CC-:B------:R-:W-:Y:S01]  /*1440*/  SHF.R.U64 R36, R4, R6.reuse, R5.reuse ;  /* 0x0000000604247219 */ /* 0x180fe20000001205 */
[----:B------:R-:W-:Y:S01]  /*1450*/  IMAD.MOV.U32 R39, RZ, RZ, 0x1 ;  /* 0x00000001ff277424 */ /* 0x000fe200078e00ff */
[----:B------:R-:W-:Y:S02]  /*1460*/  SHF.R.U32.HI R4, RZ, R6, R5 ;  /* 0x00000006ff047219 */ /* 0x000fe40000011605 */
[----:B------:R-:W-:-:S03]  /*1470*/  IADD3 R21, P0, RZ, -R36, RZ ;  /* 0x80000024ff157210 */ /* 0x000fc60007f1e0ff */
[----:B------:R-:W1:Y:S02]  /*1480*/  LDC R20, c[0x0][0x618] ;  /* 0x00018600ff147b82 */ /* 0x000e640000000800 */
[----:B------:R-:W-:-:S04]  /*1490*/  IMAD.X R5, RZ, RZ, ~R4, P0 ;  /* 0x000000ffff057224 */ /* 0x000fc800000e0e04 */
[-C--:B------:R-:W-:Y:S02]  /*14a0*/  IMAD R6, R5, R32.reuse, RZ ;  /* 0x0000002005067224 */ /* 0x080fe400078e02ff */
[----:B------:R-:W4:Y:S01]  /*14b0*/  LDC R23, c[0x0][0x608] ;  /* 0x00018200ff177b82 */ /* 0x000f220000000800 */
[----:B------:R-:W-:-:S04]  /*14c0*/  IMAD.WIDE.U32 R4, R21, R32, R2 ;  /* 0x0000002015047225 */ /* 0x000fc800078e0002 */
[----:B------:R-:W-:-:S03]  /*14d0*/  IMAD R21, R21, R33, R6 ;  /* 0x0000002115157224 */ /* 0x000fc600078e0206 */
[----:B------:R-:W2:Y:S01]  /*14e0*/  LDC R26, c[0x0][0x658] ;  /* 0x00019600ff1a7b82 */ /* 0x000ea20000000800 */
[----:B------:R-:W-:Y:S01]  /*14f0*/  IMAD.IADD R5, R5, 0x1, R21 ;  /* 0x0000000105057824 */ /* 0x000fe200078e0215 */
[----:B0-----:R-:W-:Y:S01]  /*1500*/  ISETP.NE.U32.AND P0, PT, R34, RZ, PT ;  /* 0x000000ff2200720c */ /* 0x001fe20003f05070 */
[----:B------:R-:W-:-:S03]  /*1510*/  IMAD.MOV.U32 R21, RZ, RZ, -0x1 ;  /* 0xffffffffff157424 */ /* 0x000fc600078e00ff */
[----:B------:R-:W-:Y:S02]  /*1520*/  ISETP.NE.AND.EX P0, PT, R35, RZ, PT, P0 ;  /* 0x000000ff2300720c */ /* 0x000fe40003f05300 */
[----:B------:R-:W0:Y:S01]  /*1530*/  LDC R33, c[0x0][0x600] ;  /* 0x00018000ff217b82 */ /* 0x000e220000000800 */
[-CC-:B-1----:R-:W-:Y:S02]  /*1540*/  SHF.R.U64 R31, R4, R20.reuse, R5.reuse ;  /* 0x00000014041f7219 */ /* 0x182fe40000001205 */
[----:B------:R-:W-:-:S05]  /*1550*/  SHF.R.U32.HI R4, RZ, R20, R5 ;  /* 0x00000014ff047219 */ /* 0x000fca0000011605 */
[----:B------:R-:W1:Y:S01]  /*1560*/  LDC R28, c[0x0][0x648] ;  /* 0x00019200ff1c7b82 */ /* 0x000e620000000800 */
[-CC-:B----4-:R-:W-:Y:S02]  /*1570*/  SHF.R.U64 R41, R31, R23.reuse, R4.reuse ;  /* 0x000000171f297219 */ /* 0x190fe40000001204 */
[----:B------:R-:W-:-:S05]  /*1580*/  SHF.R.U32.HI R5, RZ, R23, R4 ;  /* 0x00000017ff057219 */ /* 0x000fca0000011604 */
[----:B------:R-:W4:Y:S01]  /*1590*/  LDC R37, c[0x0][0x638] ;  /* 0x00018e00ff257b82 */ /* 0x000f220000000800 */
[-C--:B--2---:R-:W-:Y:S02]  /*15a0*/  SHF.L.U32 R4, R21, R26.reuse, RZ ;  /* 0x0000001a15047219 */ /* 0x084fe400000006ff */
[--C-:B------:R-:W-:Y:S02]  /*15b0*/  SHF.R.U64 R32, R41, R26, R5.reuse ;  /* 0x0000001a29207219 */ /* 0x100fe40000001205 */
[----:B------:R-:W-:Y:S02]  /*15c0*/  LOP3.LUT R6, RZ, R4, RZ, 0x33, !PT ;  /* 0x00000004ff067212 */ /* 0x000fe400078e33ff */
[----:B------:R-:W-:Y:S01]  /*15d0*/  SHF.R.U32.HI R5, RZ, R26, R5 ;  /* 0x0000001aff057219 */ /* 0x000fe20000011605 */
[----:B------:R-:W2:Y:S01]  /*15e0*/  LDC R30, c[0x0][0x610] ;  /* 0x00018400ff1e7b82 */ /* 0x000ea20000000800 */
[----:B------:R-:W-:Y:S01]  /*15f0*/  IMAD.MOV.U32 R4, RZ, RZ, R32 ;  /* 0x000000ffff047224 */ /* 0x000fe200078e0020 */
[----:B------:R-:W-:Y:S06]  /*1600*/  @!P0 BRA `(.L_x_15) ;  /* 0x0000000000288947 */ /* 0x000fec0003800000 */
[----:B------:R-:W3:Y:S02]  /*1610*/  LDC R23, c[0x0][0x64c] ;  /* 0x00019300ff177b82 */ /* 0x000ee40000000800 */
[----:B---3--:R-:W-:-:S05]  /*1620*/  IADD3 R23, P0, R32, R23, RZ ;  /* 0x0000001720177210 */ /* 0x008fca0007f1e0ff */
        /* <DEDUP_REMOVED lines=8> */
.L_x_15:
[----:B-1----:R-:W-:Y:S01]  /*16b0*/  SHF.R.U64 R17, R4, R28, R5 ;  /* 0x0000001c04117219 */ /* 0x002fe20000001205 */
[----:B------:R-:W-:Y:S01]  /*16c0*/  @P2 IMAD R25, R27, R24, R16 ;  /* 0x000000181b192224 */ /* 0x000fe200078e0210 */
[----:B------:R-:W-:Y:S02]  /*16d0*/  SHF.L.U32 R4, R39, R26, RZ ;  /* 0x0000001a27047219 */ /* 0x000fe400000006ff */
[----:B------:R-:W-:Y:S01]  /*16e0*/  LOP3.LUT R5, R41, R6, RZ, 0xc0, !PT ;  /* 0x0000000629057212 */ /* 0x000fe200078ec0ff */
[----:B0-----:R-:W-:Y:S02]  /*16f0*/  VIADD R6, R33, 0xffffffff ;  /* 0xffffffff21067836 */ /* 0x001fe40000000000 */
[----:B------:R-:W-:Y:S02]  /*1700*/  IMAD.MOV R20, RZ, RZ, -R17 ;  /* 0x000000ffff147224 */ /* 0x000fe400078e0a11 */
[----:B------:R-:W-:Y:S01]  /*1710*/  IMAD R16, R4, R17, R5 ;  /* 0x0000001104107224 */ /* 0x000fe200078e0205 */
[----:B------:R-:W-:Y:S01]  /*1720*/  LOP3.LUT R17, R31, R6, RZ, 0xc0, !PT ;  /* 0x000000061f117212 */ /* 0x000fe200078ec0ff */
[----:B----4-:R-:W-:-:S02]  /*1730*/  IMAD R4, R20, R37, R32 ;  /* 0x0000002514047224 */ /* 0x010fc400078e0220 */
[----:B--2---:R-:W-:Y:S02]  /*1740*/  IMAD R6, R16, R30, R25 ;  /* 0x0000001e10067224 */ /* 0x004fe400078e0219 */
[----:B------:R-:W-:Y:S02]  /*1750*/  IMAD R17, R4, R33, R17 ;  /* 0x0000002104117224 */ /* 0x000fe400078e0211 */
[----:B------:R-:W-:Y:S02]  /*1760*/  IMAD.MOV.U32 R20, RZ, RZ, 0x1 ;  /* 0x00000001ff147424 */ /* 0x000fe400078e00ff */
[----:B------:R-:W-:Y:S01]  /*1770*/  IMAD.MOV.U32 R4, RZ, RZ, R36 ;  /* 0x000000ffff047224 */ /* 0x000fe200078e0024 */
[----:B------:R-:W-:Y:S02]  /*1780*/  SEL R5, R17, R6, !P2 ;  /* 0x0000000611057207 */ /* 0x000fe40005000000 */
[----:B------:R-:W-:-:S07]  /*1790*/  SEL R6, R6, R17, !P2 ;  /* 0x0000001106067207 */ /* 0x000fce0005000000 */
.L_x_13:
[----:B------:R-:W-:Y:S05]  /*17a0*/  @!P3 BRA `(.L_x_16) ;  /* 0x00000000000cb947 */ /* 0x000fea0003800000 */
[----:B------:R-:W-:Y:S01]  /*17b0*/  UCGABAR_WAIT ;  /* 0x0000000000007dc7 */ /* 0x000fe20008000000 */
[----:B------:R-:W-:Y:S01]  /*17c0*/  CCTL.IVALL ;  /* 0x00000000ff00798f */ /* 0x000fe20002000000 */
[----:B------:R-:W-:Y:S05]  /*17d0*/  BRA `(.L_x_17) ;  /* 0x0000000000047947 */ /* 0x000fea0003800000 */
.L_x_16:
[----:B------:R-:W-:Y:S06]  /*17e0*/  BAR.SYNC.DEFER_BLOCKING 0x0 ;  /* 0x0000000000007b1d */ /* 0x000fec0000010000 */
.L_x_17:
[----:B------:R-:W-:Y:S05]  /*17f0*/  @!P4 BRA `(.L_x_18) ;  /* 0x0000006c0054c947 */ /* 0x000fea0003800000 */
[----:B------:R-:W-:-:S13]  /*1800*/  ISETP.GT.U32.AND P0, PT, R38, 0x1, PT ;  /* 0x000000012600780c */ /* 0x000fda0003f04070 */
[----:B------:R-:W-:Y:S05]  /*1810*/  @P0 EXIT ;  /* 0x000000000000094d */ /* 0x000fea0003800000 */
.L_x_19:
[----:B------:R-:W-:-:S08]  /*1820*/  NOP ;  /* 0x0000000000007918 */ /* 0x000fd00000000000 */
[----:B------:R-:W0:Y:S02]  /*1830*/  USETMAXREG.TRY_ALLOC.CTAPOOL UP0, 0xe8 ;  /* 0x000000e8000079c8 */ /* 0x000e240008000600 */
[----:B0-----:R-:W-:-:S13]  /*1840*/  PLOP3.LUT P0, PT, PT, PT, UP0, 0x80, 0x0 ;  /* 0x000000000000781c */ /* 0x001fda0003f0f008 */
[----:B------:R-:W-:Y:S05]  /*1850*/  @!P0 BRA `(.L_x_19) ;  /* 0xfffffffc00f08947 */ /* 0x000fea000383ffff */
[----:B------:R-:W-:-:S13]  /*1860*/  LOP3.LUT P0, RZ, R20, 0xff, RZ, 0xc0, !PT ;  /* 0x000000ff14ff7812 */ /* 0x000fda000780c0ff */
[----:B------:R-:W-:Y:S05]  /*1870*/  @!P0 EXIT ;  /* 0x000000000000894d */ /* 0x000fea0003800000 */
[----:B------:R-:W0:Y:S01]  /*1880*/  S2UR UR6, SR_CgaCtaId ;  /* 0x00000000000679c3 */ /* 0x000e220000008800 */
[CC--:B------:R-:W-:Y:S01]  /*1890*/  LEA.HI R11, R19.reuse, R10.reuse, RZ, 0x2 ;  /* 0x0000000a130b7211 */ /* 0x0c0fe200078f10ff */
[----:B------:R-:W-:Y:S01]  /*18a0*/  UIADD3 UR7, UR11, -0x1, URZ ;  /* 0xffffffff0b077890 */ /* 0x000fe2000fffe03f */
[----:B------:R-:W-:Y:S01]  /*18b0*/  LEA.HI R19, R19, R10, RZ, 0x5 ;  /* 0x0000000a13137211 */ /* 0x000fe200078f28ff */
[----:B------:R-:W-:Y:S01]  /*18c0*/  UMOV UR9, 0x400 ;  /* 0x0000040000097882 */ /* 0x000fe20000000000 */
[--C-:B------:R-:W-:Y:S01]  /*18d0*/  SHF.R.S32.HI R18, RZ, 0x2, R11.reuse ;  /* 0x00000002ff127819 */ /* 0x100fe2000001140b */
[----:B------:R-:W-:Y:S01]  /*18e0*/  UISETP.LT.AND UP0, UPT, UR13, 0x1, UPT ;  /* 0x000000010d00788c */ /* 0x000fe2000bf01270 */
[----:B------:R-:W-:Y:S01]  /*18f0*/  SHF.R.S32.HI R17, RZ, 0x1f, R11 ;  /* 0x0000001fff117819 */ /* 0x000fe2000001140b */
[----:B------:R-:W-:Y:S01]  /*1900*/  USHF.L.U32 UR15, UR13, 0x1, URZ ;  /* 0x000000010d0f7899 */ /* 0x000fe2000800063f */
[----:B------:R-:W-:Y:S01]  /*1910*/  LOP3.LUT R11, R11, 0xfffffffc, RZ, 0xc0, !PT ;  /* 0xfffffffc0b0b7812 */ /* 0x000fe200078ec0ff */
[----:B------:R-:W-:Y:S01]  /*1920*/  USEL UR10, UR13, 0x1, UP0 ;  /* 0x000000010d0a7887 */ /* 0x000fe20008000000 */
[----:B------:R-:W-:Y:S01]  /*1930*/  LEA.HI R17, R17, R18, RZ, 0x3 ;  /* 0x0000001211117211 */ /* 0x000fe200078f18ff */
[----:B------:R-:W-:Y:S01]  /*1940*/  UISETP.NE.AND UP0, UPT, UR7, URZ, UPT ;  /* 0x0000003f0700728c */ /* 0x000fe2000bf05270 */
[----:B------:R-:W-:Y:S01]  /*1950*/  LOP3.LUT R148, R7, 0x1, RZ, 0xfc, !PT ;  /* 0x0000000107947812 */ /* 0x000fe200078efcff */
[----:B------:R-:W-:Y:S01]  /*1960*/  IMAD.IADD R16, R10, 0x1, -R11 ;  /* 0x000000010a107824 */ /* 0x000fe200078e0a0b */
[----:B------:R-:W-:Y:S01]  /*1970*/  LOP3.LUT R17, R17, 0xfffffff8, RZ, 0xc0, !PT ;  /* 0xfffffff811117812 */ /* 0x000fe200078ec0ff */
[----:B------:R-:W-:-:S04]  /*1980*/  UIADD3 UR10, -UR10, UR13, URZ ;  /* 0x0000000d0a0a7290 */ /* 0x000fc8000fffe13f */
[----:B------:R-:W-:Y:S01]  /*1990*/  IMAD.IADD R18, R18, 0x1, -R17 ;  /* 0x0000000112127824 */ /* 0x000fe200078e0a11 */
[----:B------:R-:W-:Y:S01]  /*19a0*/  SHF.R.S32.HI R17, RZ, 0x5, R19 ;  /* 0x00000005ff117819 */ /* 0x000fe20000011413 */
[----:B0-----:R-:W-:-:S03]  /*19b0*/  ULEA UR9, UR6, UR9, 0x18 ;  /* 0x0000000906097291 */ /* 0x001fc6000f8ec03f */
[--C-:B------:R-:W-:Y:S01]  /*19c0*/  SHF.R.S32.HI R19, RZ, 0x1f, R18.reuse ;  /* 0x0000001fff137819 */ /* 0x100fe20000011412 */
[----:B------:R-:W-:Y:S01]  /*19d0*/  USHF.L.U32 UR6, UR7, 0x3, URZ ;  /* 0x0000000307067899 */ /* 0x000fe2000800063f */
[C-C-:B------:R-:W-:Y:S01]  /*19e0*/  IMAD R20, R17.reuse, -0x10, -R18.reuse ;  /* 0xfffffff011147824 */ /* 0x140fe200078e0a12 */
[----:B------:R-:W-:Y:S02]  /*19f0*/  USEL UR7, URZ, 0x1, UP0 ;  /* 0x000000013f077887 */ /* 0x000fe40008000000 */
[----:B------:R-:W-:Y:S01]  /*1a00*/  ULOP3.LUT UR6, UR6, 0x8, URZ, 0xc0, !UPT ;  /* 0x0000000806067892 */ /* 0x000fe2000f8ec03f */
[----:B------:R-:W-:Y:S01]  /*1a10*/  IMAD.WIDE R10, R17, 0x10, R18 ;  /* 0x00000010110a7825 */ /* 0x000fe200078e0212 */
[----:B------:R-:W-:Y:S02]  /*1a20*/  UIADD3 UR22, UR9, 0x260, URZ ;  /* 0x0000026009167890 */ /* 0x000fe4000fffe03f */
[----:B------:R-:W-:Y:S01]  /*1a30*/  ULOP3.LUT UR23, UR6, 0x8, URZ, 0x3c, !UPT ;  /* 0x0000000806177892 */ /* 0x000fe2000f8e3c3f */
[----:B------:R-:W-:Y:S01]  /*1a40*/  IMAD.U32 R150, RZ, RZ, UR7 ;  /* 0x00000007ff967e24 */ /* 0x000fe2000f8e00ff */
[----:B------:R-:W-:-:S02]  /*1a50*/  ULOP3.LUT UR12, UR6, 0x18, URZ, 0x3c, !UPT ;  /* 0x00000018060c7892 */ /* 0x000fc4000f8e3c3f */
[----:B------:R-:W-:Y:S01]  /*1a60*/  ULEA UR11, UR11, UR22, 0x3 ;  /* 0x000000160b0b7291 */ /* 0x000fe2000f8e183f */
[----:B------:R-:W-:Y:S02]  /*1a70*/  ULDC UR6, c[0x0][0x284] ;  /* 0x0000a10000067ab9 */ /* 0x000fe40000000800 */
[----:B------:R-:W-:-:S09]  /*1a80*/  VIADD R17, R20, UR6 ;  /* 0x0000000614117c36 */ /* 0x000fd20008000000 */
.L_x_176:
[----:B------:R-:W-:Y:S01]  /*1a90*/  SHF.L.U32 R18, R150, 0x1f, RZ ;  /* 0x0000001f96127819 */ /* 0x000fe200000006ff */
[----:B------:R-:W0:Y:S01]  /*1aa0*/  LDC R19, c[0x0][0x28c] ;  /* 0x0000a300ff137b82 */ /* 0x000e220000000800 */
[----:B------:R-:W-:Y:S01]  /*1ab0*/  UMOV UR6, URZ ;  /* 0x0000003f00067c82 */ /* 0x000fe20008000000 */
[----:B------:R-:W-:Y:S01]  /*1ac0*/  UMOV UR14, UR5 ;  /* 0x00000005000e7c82 */ /* 0x000fe20008000000 */
[----:B-1----:R-:W1:Y:S01]  /*1ad0*/  SYNCS.PHASECHK.TRANS64.TRYWAIT P0, [UR11+-0x8], R18 ;  /* 0xfffff812ff0075a7 */ /* 0x002e62000800014b */
[----:B0-----:R-:W-:Y:S01]  /*1ae0*/  ISETP.GE.AND P1, PT, R19, 0x1, PT ;  /* 0x000000011300780c */ /* 0x001fe20003f26270 */
[----:B-1-34-:R-:W-:-:S12]  /*1af0*/  @!P0 BRA `(.L_x_20) ;  /* 0x0000008c007c8947 */ /* 0x01afd80003800000 */
.L_x_231:
[----:B------:R-:W-:Y:S01]  /*1b00*/  UMOV UR7, URZ ;  /* 0x0000003f00077c82 */ /* 0x000fe20008000000 */
[----:B------:R-:W-:Y:S01]  /*1b10*/  UMOV UR8, URZ ;  /* 0x0000003f00087c82 */ /* 0x000fe20008000000 */
[----:B------:R-:W-:Y:S02]  /*1b20*/  CS2R R88, SRZ ;  /* 0x0000000000587805 */ /* 0x000fe4000001ff00 */
[----:B------:R-:W-:Y:S02]  /*1b30*/  CS2R R22, SRZ ;  /* 0x0000000000167805 */ /* 0x000fe4000001ff00 */
[----:B------:R-:W-:Y:S02]  /*1b40*/  CS2R R90, SRZ ;  /* 0x00000000005a7805 */ /* 0x000fe4000001ff00 */
[----:B------:R-:W-:Y:S02]  /*1b50*/  CS2R R92, SRZ ;  /* 0x00000000005c7805 */ /* 0x000fe4000001ff00 */
[----:B------:R-:W-:-:S02]  /*1b60*/  CS2R R94, SRZ ;  /* 0x00000000005e7805 */ /* 0x000fc4000001ff00 */
[----:B------:R-:W-:Y:S02]  /*1b70*/  CS2R R96, SRZ ;  /* 0x0000000000607805 */ /* 0x000fe4000001ff00 */
        /* <DEDUP_REMOVED lines=24> */
[----:B------:R-:W-:Y:S01]  /*1d00*/  CS2R R146, SRZ ;  /* 0x0000000000927805 */ /* 0x000fe2000001ff00 */
[----:B------:R-:W-:Y:S01]  /*1d10*/  IMAD.MOV.U32 R149, RZ, RZ, RZ ;  /* 0x000000ffff957224 */ /* 0x000fe200078e00ff */
[----:B------:R-:W-:Y:S01]  /*1d20*/  CS2R R24, SRZ ;  /* 0x0000000000187805 */ /* 0x000fe2000001ff00 */
[----:B------:R-:W-:Y:S01]  /*1d30*/  IMAD.MOV.U32 R151, RZ, RZ, RZ ;  /* 0x000000ffff977224 */ /* 0x000fe200078e00ff */
[----:B------:R-:W-:Y:S01]  /*1d40*/  CS2R R26, SRZ ;  /* 0x00000000001a7805 */ /* 0x000fe2000001ff00 */
[----:B------:R-:W-:Y:S01]  /*1d50*/  IMAD.U32 R152, RZ, RZ, UR4 ;  /* 0x00000004ff987e24 */ /* 0x000fe2000f8e00ff */
        /* <DEDUP_REMOVED lines=29> */
[----:B------:R-:W-:Y:S01]  /*1f30*/  CS2R R86, SRZ ;  /* 0x0000000000567805 */ /* 0x000fe2000001ff00 */
[----:B------:R-:W-:Y:S06]  /*1f40*/  @!P1 BRA `(.L_x_21) ;  /* 0x0000000800289947 */ /* 0x000fec0003800000 */
[----:B------:R-:W-:-:S13]  /*1f50*/  ISETP.NE.AND P1, PT, R148, 0x3, PT ;  /* 0x000000039400780c */ /* 0x000fda0003f25270 */
[----:B------:R-:W-:Y:S05]  /*1f60*/  @!P1 BRA `(.L_x_22) ;  /* 0x0000000000049947 */ /* 0x000fea0003800000 */
[----:B------:R-:W-:Y:S01]  /*1f70*/  BPT.TRAP 0x1 ;  /* 0x000000040000795c */ /* 0x000fe20000300000 */
.L_x_22:
[----:B------:R-:W-:Y:S01]  /*1f80*/  ULEA UR6, UR5, UR9, 0x3 ;  /* 0x0000000905067291 */ /* 0x000fe2000f8e183f */
[----:B0-----:R-:W-:-:S05]  /*1f90*/  IMAD.U32 R18, RZ, RZ, UR4 ;  /* 0x00000004ff127e24 */ /* 0x001fca000f8e00ff */
[----:B------:R-:W-:-:S04]  /*1fa0*/  SHF.L.U32 R18, R18, 0x1f, RZ ;  /* 0x0000001f12127819 */ /* 0x000fc800000006ff */
[----:B------:R0:W1:Y:S01]  /*1fb0*/  SYNCS.PHASECHK.TRANS64.TRYWAIT P0, [UR6], R18 ;  /* 0x00000012ff0075a7 */ /* 0x0000620008000146 */
[----:B------:R-:W-:Y:S05]  /*1fc0*/  @!P1 BRA `(.L_x_23) ;  /* 0x0000000000049947 */ /* 0x000fea0003800000 */
[----:B------:R-:W-:Y:S01]  /*1fd0*/  BPT.TRAP 0x1 ;  /* 0x000000040000795c */ /* 0x000fe20000300000 */
.L_x_23:
[----:B-1----:R-:W-:Y:S05]  /*1fe0*/  @P0 BRA `(.L_x_24) ;  /* 0x0000000000080947 */ /* 0x002fea0003800000 */
[----:B------:R-:W1:Y:S02]  /*1ff0*/  SYNCS.PHASECHK.TRANS64.TRYWAIT P0, [UR6], R18 ;  /* 0x00000012ff0075a7 */ /* 0x000e640008000146 */
[----:B-1----:R-:W-:Y:S05]  /*2000*/  @!P0 BRA `(.L_x_25) ;  /* 0x0000008800508947 */ /* 0x002fea0003800000 */
.L_x_24:
[----:B------:R-:W-:Y:S01]  /*2010*/  UIADD3 UR7, UR9, 0x12b80, URZ ;  /* 0x00012b8009077890 */ /* 0x000fe2000fffe03f */
[----:B------:R-:W-:Y:S01]  /*2020*/  WARPGROUP.ARRIVE ;  /* 0x00000000000079c5 */ /* 0x000fe20000000000 */
[----:B------:R-:W-:Y:S01]  /*2030*/  UIADD3 UR6, UR9, 0x380, URZ ;  /* 0x0000038009067890 */ /* 0x000fe2000fffe03f */
[----:B------:R-:W-:Y:S01]  /*2040*/  CS2R R88, SRZ ;  /* 0x0000000000587805 */ /* 0x000fe2000001ff00 */
[----:B------:R-:W-:Y:S01]  /*2050*/  USHF.R.U32.HI UR7, URZ, 0x4, UR7 ;  /* 0x000000043f077899 */ /* 0x000fe20008011607 */
[----:B------:R-:W-:Y:S01]  /*2060*/  CS2R R22, SRZ ;  /* 0x0000000000167805 */ /* 0x000fe2000001ff00 */
[----:B------:R-:W-:Y:S01]  /*2070*/  USHF.R.U32.HI UR6, URZ, 0x4, UR6 ;  /* 0x000000043f067899 */ /* 0x000fe20008011606 */
[----:B------:R-:W-:Y:S01]  /*2080*/  CS2R R90, SRZ ;  /* 0x00000000005a7805 */ /* 0x000fe2000001ff00 */
[----:B------:R-:W-:Y:S01]  /*2090*/  ULOP3.LUT UR7, UR7, 0x3fff, URZ, 0xc0, !UPT ;  /* 0x00003fff07077892 */ /* 0x000fe2000f8ec03f */
[----:B------:R-:W-:Y:S01]  /*20a0*/  CS2R R92, SRZ ;  /* 0x00000000005c7805 */ /* 0x000fe2000001ff00 */
[----:B------:R-:W-:Y:S01]  /*20b0*/  ULOP3.LUT UR6, UR6, 0x3fff, URZ, 0xc0, !UPT ;  /* 0x00003fff06067892 */ /* 0x000fe2000f8ec03f */
[----:B------:R-:W-:Y:S01]  /*20c0*/  CS2R R94, SRZ ;  /* 0x00000000005e7805 */ /* 0x000fe2000001ff00 */
[----:B------:R-:W-:Y:S01]  /*20d0*/  ULOP3.LUT UR7, UR7, 0x10000, URZ, 0xfc, !UPT ;  /* 0x0001000007077892 */ /* 0x000fe2000f8efc3f */
[----:B------:R-:W-:Y:S01]  /*20e0*/  CS2R R96, SRZ ;  /* 0x0000000000607805 */ /* 0x000fe2000001ff00 */
[----:B------:R-:W-:Y:S01]  /*20f0*/  ULOP3.LUT UR6, UR6, 0x10000, URZ, 0xfc, !UPT ;  /* 0x0001000006067892 */ /* 0x000fe2000f8efc3f */
[----:B------:R-:W-:Y:S01]  /*2100*/  CS2R R98, SRZ ;  /* 0x0000000000627805 */ /* 0x000fe2000001ff00 */
[----:B------:R-:W-:Y:S01]  /*2110*/  ULEA UR18, UR5, UR7, 0x8 ;  /* 0x0000000705127291 */ /* 0x000fe2000f8e403f */
[----:B------:R-:W-:Y:S01]  /*2120*/  CS2R R102, SRZ ;  /* 0x0000000000667805 */ /* 0x000fe2000001ff00 */
[----:B------:R-:W-:Y:S01]  /*2130*/  ULEA UR16, UR5, UR6, 0x7 ;  /* 0x0000000605107291 */ /* 0x000fe2000f8e383f */
[----:B------:R-:W-:Y:S01]  /*2140*/  CS2R R100, SRZ ;  /* 0x0000000000647805 */ /* 0x000fe2000001ff00 */
[----:B------:R-:W-:Y:S01]  /*2150*/  ULDC UR7, c[0x0][0x50c] ;  /* 0x0001430000077ab9 */ /* 0x000fe20000000800 */
[----:B------:R-:W-:Y:S01]  /*2160*/  UMOV UR17, 0xc0000010 ;  /* 0xc000001000117882 */ /* 0x000fe20000000000 */
[----:B------:R-:W-:Y:S01]  /*2170*/  UISETP.NE.AND UP0, UPT, UR7, 0x1, UPT ;  /* 0x000000010700788c */ /* 0x000fe2000bf05270 */
[----:B------:R-:W-:Y:S01]  /*2180*/  CS2R R104, SRZ ;  /* 0x0000000000687805 */ /* 0x000fe2000001ff00 */
[----:B------:R-:W-:Y:S01]  /*2190*/  UMOV UR19, 0xc0000010 ;  /* 0xc000001000137882 */ /* 0x000fe20000000000 */
[----:B------:R-:W-:Y:S01]  /*21a0*/  UMOV UR6, 0x1 ;  /* 0x0000000100067882 */ /* 0x000fe20000000000 */
[----:B------:R-:W-:Y:S01]  /*21b0*/  USEL UR7, URZ, 0x1, UP0 ;  /* 0x000000013f077887 */ /* 0x000fe20008000000 */
[----:B------:R-:W-:Y:S01]  /*21c0*/  QGMMA.64x128x32.F32.E5M2.E5M2 R24, gdesc[UR16], RZ, !UPT, gsb0 ;  /* 0x01e00000101879f3 */ /* 0x000fe2000c0038ff */
[----:B------:R-:W-:-:S02]  /*21d0*/  CS2R R106, SRZ ;  /* 0x00000000006a7805 */ /* 0x000fc4000001ff00 */
[----:B------:R-:W-:Y:S02]  /*21e0*/  CS2R R108, SRZ ;  /* 0x00000000006c7805 */ /* 0x000fe4000001ff00 */
[----:B------:R-:W-:Y:S02]  /*21f0*/  CS2R R110, SRZ ;  /* 0x00000000006e7805 */ /* 0x000fe4000001ff00 */
[----:B------:R-:W-:Y:S02]  /*2200*/  CS2R R112, SRZ ;  /* 0x0000000000707805 */ /* 0x000fe4000001ff00 */
[----:B------:R-:W-:Y:S02]  /*2210*/  ISETP.NE.AND P0, PT, RZ, UR7, PT ;  /* 0x00000007ff007c0c */ /* 0x000fe4000bf05270 */
        /* <DEDUP_REMOVED lines=16> */
[----:B------:R-:W-:Y:S01]  /*2320*/  CS2R R146, SRZ ;  /* 0x0000000000927805 */ /* 0x000fe2000001ff00 */
[----:B------:R-:W-:Y:S02]  /*2330*/  IMAD.MOV.U32 R149, RZ, RZ, RZ ;  /* 0x000000ffff957224 */ /* 0x000fe400078e00ff */
[----:B------:R-:W-:Y:S01]  /*2340*/  IMAD.MOV.U32 R151, RZ, RZ, RZ ;  /* 0x000000ffff977224 */ /* 0x000fe200078e00ff */
[----:B------:R-:W-:Y:S06]  /*2350*/  @!P0 BRA `(.L_x_26) ;  /* 0x0000000400088947 */ /* 0x000fec0003800000 */
[----:B------:R-:W-:Y:S02]  /*2360*/  WARPGROUP.DEPBAR.LE gsb0, 0x0 ;  /* 0x00008000000079c5 */ /* 0x000fe40000010000 */
[----:B------:R-:W-:-:S01]  /*2370*/  FADD R151, RZ, R24 ;  /* 0x00000018ff977221 */ /* 0x000fc20000000000 */
[----:B------:R-:W-:Y:S01]  /*2380*/  FADD R146, RZ, R25 ;  /* 0x00000019ff927221 */ /* 0x000fe20000000000 */
        /* <DEDUP_REMOVED lines=62> */
[----:B------:R-:W-:-:S06]  /*2770*/  UMOV UR6, URZ ;  /* 0x0000003f00067c82 */ /* 0x000fcc0008000000 */
.L_x_26:
[----:B------:R-:W-:-:S04]  /*2780*/  UIADD3 UR14, UR5, 0x1, URZ ;  /* 0x00000001050e7890 */ /* 0x000fc8000fffe03f */
[----:B------:R-:W-:-:S04]  /*2790*/  UISETP.NE.AND UP0, UPT, UR14, 0x25, UPT ;  /* 0x000000250e00788c */ /* 0x000fc8000bf05270 */
[----:B------:R-:W-:Y:S02]  /*27a0*/  USEL UR8, URZ, 0x1, UP0 ;  /* 0x000000013f087887 */ /* 0x000fe40008000000 */
[----:B------:R-:W-:Y:S02]  /*27b0*/  USEL UR14, UR14, URZ, UP0 ;  /* 0x0000003f0e0e7287 */ /* 0x000fe40008000000 */
[----:B------:R-:W-:-:S06]  /*27c0*/  ULOP3.LUT UR8, UR4, UR8, URZ, 0x3c, !UPT ;  /* 0x0000000804087292 */ /* 0x000fcc000f8e3c3f */
[----:B------:R-:W-:Y:S01]  /*27d0*/  IMAD.U32 R152, RZ, RZ, UR8 ;  /* 0x00000008ff987e24 */ /* 0x000fe2000f8e00ff */
[----:B------:R-:W-:-:S06]  /*27e0*/  UMOV UR8, 0x1 ;  /* 0x0000000100087882 */ /* 0x000fcc0000000000 */
.L_x_21:
[----:B------:R-:W-:-:S06]  /*27f0*/  UISETP.GE.AND UP0, UPT, UR10, 0x1, UPT ;  /* 0x000000010a00788c */ /* 0x000fcc000bf06270 */
[----:B------:R-:W-:-:S13]  /*2800*/  PLOP3.LUT P0, PT, PT, PT, UP0, 0x80, 0x0 ;  /* 0x000000000000781c */ /* 0x000fda0003f0f008 */
[----:B------:R-:W-:Y:S05]  /*2810*/  @!P0 BRA `(.L_x_27) ;  /* 0x0000000400f48947 */ /* 0x000fea0003800000 */
[----:B01----:R-:W-:Y:S01]  /*2820*/  IMAD.U32 R18, RZ, RZ, UR10 ;  /* 0x0000000aff127e24 */ /* 0x003fe2000f8e00ff */
[----:B------:R-:W-:Y:S01]  /*2830*/  ULDC UR24, c[0x0][0x50c] ;  /* 0x0001430000187ab9 */ /* 0x000fe20000000800 */
[----:B------:R-:W-:-:S07]  /*2840*/  IMAD.U32 R19, RZ, RZ, UR5 ;  /* 0x00000005ff137e24 */ /* 0x000fce000f8e00ff */
.L_x_35:
[----:B------:R-:W-:-:S13]  /*2850*/  ISETP.NE.AND P1, PT, R148, 0x3, PT ;  /* 0x000000039400780c */ /* 0x000fda0003f25270 */
[----:B------:R-:W-:Y:S05]  /*2860*/  @!P1 BRA `(.L_x_28) ;  /* 0x0000000000049947 */ /* 0x000fea0003800000 */
[----:B------:R-:W-:Y:S01]  /*2870*/  BPT.TRAP 0x1 ;  /* 0x000000040000795c */ /* 0x000fe20000300000 */
.L_x_28:
[----:B------:R-:W-:Y:S01]  /*2880*/  ULEA UR16, UR14, UR9, 0x3 ;  /* 0x000000090e107291 */ /* 0x000fe2000f8e183f */
[----:B------:R-:W-:-:S08]  /*2890*/  SHF.L.U32 R20, R152, 0x1f, RZ ;  /* 0x0000001f98147819 */ /* 0x000fd000000006ff */
[----:B------:R0:W1:Y:S01]  /*28a0*/  SYNCS.PHASECHK.TRANS64.TRYWAIT P0, [UR16], R20 ;  /* 0x00000014ff0075a7 */ /* 0x0000620008000150 */
[----:B------:R-:W-:Y:S05]  /*28b0*/  @!P1 BRA `(.L_x_29) ;  /* 0x0000000000049947 */ /* 0x000fea0003800000 */
[----:B------:R-:W-:Y:S01]  /*28c0*/  BPT.TRAP 0x1 ;  /* 0x000000040000795c */ /* 0x000fe20000300000 */
.L_x_29:
[----:B-1----:R-:W-:Y:S05]  /*28d0*/  @P0 BRA `(.L_x_30) ;  /* 0x0000000000080947 */ /* 0x002fea0003800000 */
[----:B------:R-:W1:Y:S02]  /*28e0*/  SYNCS.PHASECHK.TRANS64.TRYWAIT P0, [UR16], R20 ;  /* 0x00000014ff0075a7 */ /* 0x000e640008000150 */
[----:B-1----:R-:W-:Y:S05]  /*28f0*/  @!P0 BRA `(.L_x_31) ;  /* 0x00000080002c8947 */ /* 0x002fea0003800000 */
.L_x_30:
[----:B------:R-:W-:Y:S01]  /*2900*/  UIADD3 UR16, UR9, 0x380, URZ ;  /* 0x0000038009107890 */ /* 0x000fe2000fffe03f */
[----:B------:R-:W-:Y:S01]  /*2910*/  WARPGROUP.ARRIVE ;  /* 0x00000000000079c5 */ /* 0x000fe20000000000 */
[----:B------:R-:W-:Y:S02]  /*2920*/  UIADD3 UR17, UR9, 0x12b80, URZ ;  /* 0x00012b8009117890 */ /* 0x000fe4000fffe03f */
[----:B------:R-:W-:Y:S02]  /*2930*/  USHF.R.U32.HI UR16, URZ, 0x4, UR16 ;  /* 0x000000043f107899 */ /* 0x000fe40008011610 */
[----:B------:R-:W-:Y:S02]  /*2940*/  USHF.R.U32.HI UR17, URZ, 0x4, UR17 ;  /* 0x000000043f117899 */ /* 0x000fe40008011611 */
[----:B------:R-:W-:Y:S02]  /*2950*/  UISETP.NE.AND UP0, UPT, UR7, URZ, UPT ;  /* 0x0000003f0700728c */ /* 0x000fe4000bf05270 */
[----:B------:R-:W-:-:S02]  /*2960*/  ULOP3.LUT UR16, UR16, 0x3fff, URZ, 0xc0, !UPT ;  /* 0x00003fff10107892 */ /* 0x000fc4000f8ec03f */
[----:B------:R-:W-:Y:S02]  /*2970*/  ULOP3.LUT UR17, UR17, 0x3fff, URZ, 0xc0, !UPT ;  /* 0x00003fff11117892 */ /* 0x000fe4000f8ec03f */
[----:B------:R-:W-:Y:S02]  /*2980*/  USEL UR8, UR8, URZ, !UP0 ;  /* 0x0000003f08087287 */ /* 0x000fe4000c000000 */
[----:B------:R-:W-:Y:S02]  /*2990*/  ULOP3.LUT UR16, UR16, 0x10000, URZ, 0xfc, !UPT ;  /* 0x0001000010107892 */ /* 0x000fe4000f8efc3f */
[----:B------:R-:W-:Y:S02]  /*29a0*/  ULOP3.LUT UR17, UR17, 0x10000, URZ, 0xfc, !UPT ;  /* 0x0001000011117892 */ /* 0x000fe4000f8efc3f */
[----:B------:R-:W-:Y:S02]  /*29b0*/  UISETP.NE.U32.AND UP0, UPT, UR8, URZ, UPT ;  /* 0x0000003f0800728c */ /* 0x000fe4000bf05070 */
[----:B------:R-:W-:-:S02]  /*29c0*/  ULEA UR16, UR14, UR16, 0x7 ;  /* 0x000000100e107291 */ /* 0x000fc4000f8e383f */
[----:B------:R-:W-:Y:S01]  /*29d0*/  ULEA UR18, UR14, UR17, 0x8 ;  /* 0x000000110e127291 */ /* 0x000fe2000f8e403f */
[----:B------:R-:W-:Y:S02]  /*29e0*/  UMOV UR19, 0xc0000010 ;  /* 0xc000001000137882 */ /* 0x000fe40000000000 */
[----:B------:R-:W-:Y:S01]  /*29f0*/  UMOV UR17, 0xc0000010 ;  /* 0xc000001000117882 */ /* 0x000fe20000000000 */
[----:B------:R-:W-:-:S05]  /*2a00*/  UIADD3 UR6, UR6, 0x1, URZ ;  /* 0x0000000106067890 */ /* 0x000fca000fffe03f */
[----:B------:R-:W-:Y:S01]  /*2a10*/  QGMMA.64x128x32.F32.E5M2.E5M2 R24, gdesc[UR16], R24, UP0, gsb0 ;  /* 0x01e00000101879f3 */ /* 0x000fe2000b803818 */
[----:B------:R-:W-:-:S04]  /*2a20*/  UISETP.NE.AND UP0, UPT, UR6, UR24, UPT ;  /* 0x000000180600728c */ /* 0x000fc8000bf05270 */
[----:B------:R-:W-:-:S06]  /*2a30*/  USEL UR7, URZ, 0x1, UP0 ;  /* 0x000000013f077887 */ /* 0x000fcc0008000000 */
[----:B------:R-:W-:Y:S01]  /*2a40*/  ISETP.NE.AND P0, PT, RZ, UR7, PT ;  /* 0x00000007ff007c0c */ /* 0x000fe2000bf05270 */
[----:B------:R-:W-:-:S12]  /*2a50*/  WARPGROUP.DEPBAR.LE gsb0, 0x1 ;  /* 0x00008000000079c5 */ /* 0x000fd80000010100 */
[----:B------:R-:W-:Y:S05]  /*2a60*/  @!P0 BRA `(.L_x_32) ;  /* 0x0000000400088947 */ /* 0x000fea0003800000 */
[----:B------:R-:W-:Y:S02]  /*2a70*/  WARPGROUP.DEPBAR.LE gsb0, 0x0 ;  /* 0x00008000000079c5 */ /* 0x000fe40000010000 */
[----:B------:R-:W-:-:S01]  /*2a80*/  FADD R151, R24, R151 ;  /* 0x0000009718977221 */ /* 0x000fc20000000000 */
[----:B------:R-:W-:Y:S01]  /*2a90*/  FADD R146, R25, R146 ;  /* 0x0000009219927221 */ /* 0x000fe20000000000 */
        /* <DEDUP_REMOVED lines=62> */
[----:B------:R-:W-:-:S06]  /*2e80*/  UMOV UR6, URZ ;  /* 0x0000003f00067c82 */ /* 0x000fcc0008000000 */
.L_x_32:
[----:B------:R-:W-:Y:S05]  /*2e90*/  @!P1 BRA `(.L_x_33) ;  /* 0x0000000000049947 */ /* 0x000fea0003800000 */
[----:B------:R-:W-:Y:S01]  /*2ea0*/  BPT.TRAP 0x1 ;  /* 0x000000040000795c */ /* 0x000fe20000300000 */
.L_x_33:
[----:B------:R-:W-:-:S13]  /*2eb0*/  ISETP.NE.AND P0, PT, R13, RZ, PT ;  /* 0x000000ff0d00720c */ /* 0x000fda0003f05270 */
[----:B01----:R-:W-:-:S05]  /*2ec0*/  @P0 LEA R20, R19, UR9, 0x3 ;  /* 0x0000000913140c11 */ /* 0x003fca000f8e18ff */
[----:B------:R-:W-:-:S05]  /*2ed0*/  @P0 VIADD R21, R20, 0x128 ;  /* 0x0000012814150836 */ /* 0x000fca0000000000 */
[----:B------:R-:W-:-:S04]  /*2ee0*/  @P0 PRMT R21, R12, 0x654, R21 ;  /* 0x000006540c150816 */ /* 0x000fc80000000015 */
[----:B------:R0:W-:Y:S01]  /*2ef0*/  @P0 SYNCS.ARRIVE.TRANS64.RED.A1T0 RZ, [R21+URZ], RZ ;  /* 0x000000ff15ff09a7 */ /* 0x0001e2000810043f */
[----:B------:R-:W-:-:S13]  /*2f00*/  ISETP.GT.U32.AND P0, PT, R7, 0x1, PT ;  /* 0x000000010700780c */ /* 0x000fda0003f04070 */
[----:B0-----:R-:W-:Y:S05]  /*2f10*/  @P0 BRA `(.L_x_34) ;  /* 0x0000000000040947 */ /* 0x001fea0003800000 */
[----:B------:R-:W-:Y:S01]  /*2f20*/  BPT.TRAP 0x1 ;  /* 0x000000040000795c */ /* 0x000fe20000300000 */
.L_x_34:
[----:B------:R-:W-:Y:S01]  /*2f30*/  UIADD3 UR14, UR14, 0x1, URZ ;  /* 0x000000010e0e7890 */ /* 0x000fe2000fffe03f */
[C---:B------:R-:W-:Y:S01]  /*2f40*/  ISETP.GT.AND P1, PT, R18.reuse, 0x1, PT ;  /* 0x000000011200780c */ /* 0x040fe20003f24270 */
[----:B------:R-:W-:Y:S02]  /*2f50*/  VIADD R19, R19, 0x1 ;  /* 0x0000000113137836 */ /* 0x000fe40000000000 */
[----:B------:R-:W-:Y:S01]  /*2f60*/  UISETP.NE.AND UP0, UPT, UR14, 0x25, UPT ;  /* 0x000000250e00788c */ /* 0x000fe2000bf05270 */
[----:B------:R-:W-:Y:S02]  /*2f70*/  VIADD R18, R18, 0xffffffff ;  /* 0xffffffff12127836 */ /* 0x000fe40000000000 */
[C---:B------:R-:W-:Y:S01]  /*2f80*/  ISETP.NE.AND P0, PT, R19.reuse, 0x25, PT ;  /* 0x000000251300780c */ /* 0x040fe20003f05270 */
[----:B------:R-:W-:Y:S02]  /*2f90*/  USEL UR8, URZ, 0x1, UP0 ;  /* 0x000000013f087887 */ /* 0x000fe40008000000 */
[----:B------:R-:W-:Y:S01]  /*2fa0*/  USEL UR14, UR14, URZ, UP0 ;  /* 0x0000003f0e0e7287 */ /* 0x000fe20008000000 */
[----:B------:R-:W-:-:S03]  /*2fb0*/  SEL R19, R19, RZ, P0 ;  /* 0x000000ff13137207 */ /* 0x000fc60000000000 */
[----:B------:R-:W-:Y:S01]  /*2fc0*/  LOP3.LUT R152, R152, UR8, RZ, 0x3c, !PT ;  /* 0x0000000898987c12 */ /* 0x000fe2000f8e3cff */
[----:B------:R-:W-:Y:S01]  /*2fd0*/  UMOV UR8, 0x1 ;  /* 0x0000000100087882 */ /* 0x000fe20000000000 */
[----:B------:R-:W-:Y:S06]  /*2fe0*/  @P1 BRA `(.L_x_35) ;  /* 0xfffffff800181947 */ /* 0x000fec000383ffff */
.L_x_27:
[----:B------:R-:W-:Y:S01]  /*2ff0*/  UISETP.NE.AND UP0, UPT, UR6, URZ, UPT ;  /* 0x0000003f0600728c */ /* 0x000fe2000bf05270 */
[----:B01----:R-:W0:Y:S01]  /*3000*/  LDC R18, c[0x0][0x28c] ;  /* 0x0000a300ff127b82 */ /* 0x003e220000000800 */
[----:B------:R-:W-:Y:S02]  /*3010*/  IMAD.U32 R19, RZ, RZ, UR23 ;  /* 0x00000017ff137e24 */ /* 0x000fe4000f8e00ff */
[----:B------:R-:W-:-:S06]  /*3020*/  USEL UR6, URZ, 0x1, !UP0 ;  /* 0x000000013f067887 */ /* 0x000fcc000c000000 */
[----:B------:R-:W-:-:S13]  /*3030*/  ISETP.NE.AND P0, PT, RZ, UR6, PT ;  /* 0x00000006ff007c0c */ /* 0x000fda000bf05270 */
[----:B------:R-:W-:Y:S05]  /*3040*/  @!P0 BRA `(.L_x_36) ;  /* 0x0000000400048947 */ /* 0x000fea0003800000 */
[----:B------:R-:W-:Y:S02]  /*3050*/  WARPGROUP.DEPBAR.LE gsb0, 0x0 ;  /* 0x00008000000079c5 */ /* 0x000fe40000010000 */
[----:B------:R-:W-:Y:S01]  /*3060*/  FADD R151, R24, R151 ;  /* 0x0000009718977221 */ /* 0x000fe20000000000 */
        /* <DEDUP_REMOVED lines=62> */
[----:B------:R-:W-:-:S07]  /*3450*/  FADD R88, R88, R87 ;  /* 0x0000005758587221 */ /* 0x000fce0000000000 */
.L_x_36:
[----:B0-----:R-:W-:Y:S01]  /*3460*/  ISETP.GE.AND P0, PT, R18, 0x1, PT ;  /* 0x000000011200780c */ /* 0x001fe20003f06270 */
[----:B------:R0:W-:Y:S01]  /*3470*/  SYNCS.ARRIVE.TRANS64.A1T0 RZ, [R19+UR22], RZ ;  /* 0x000000ff13ff79a7 */ /* 0x0001e20008100016 */
[----:B------:R-:W-:-:S11]  /*3480*/  WARPGROUP.DEPBAR.LE gsb0, 0x0 ;  /* 0x00008000000079c5 */ /* 0x000fd60000010000 */
[----:B------:R-:W-:Y:S05]  /*3490*/  @!P0 BRA `(.L_x_37) ;  /* 0x0000000000548947 */ /* 0x000fea0003800000 */
[----:B------:R-:W-:-:S13]  /*34a0*/  ISETP.NE.AND P0, PT, R148, 0x3, PT ;  /* 0x000000039400780c */ /* 0x000fda0003f05270 */
[----:B------:R-:W-:Y:S05]  /*34b0*/  @!P0 BRA `(.L_x_38) ;  /* 0x0000000000048947 */ /* 0x000fea0003800000 */
[----:B------:R-:W-:Y:S01]  /*34c0*/  BPT.TRAP 0x1 ;  /* 0x000000040000795c */ /* 0x000fe20000300000 */
.L_x_38:
[----:B------:R-:W-:Y:S01]  /*34d0*/  ISETP.NE.AND P0, PT, R13, RZ, PT ;  /* 0x000000ff0d00720c */ /* 0x000fe20003f05270 */
[----:B------:R-:W-:Y:S01]  /*34e0*/  BSSY B0, `(.L_x_39) ;  /* 0x000000e000007945 */ /* 0x000fe20003800000 */
[----:B------:R-:W-:-:S11]  /*34f0*/  ISETP.GT.U32.AND P1, PT, R7, 0x1, PT ;  /* 0x000000010700780c */ /* 0x000fd60003f24070 */
[----:B------:R-:W-:Y:S05]  /*3500*/  @!P0 BRA `(.L_x_40) ;  /* 0x00000000002c8947 */ /* 0x000fea0003800000 */
[----:B------:R-:W-:-:S04]  /*3510*/  UIADD3 UR8, UR10, UR5, URZ ;  /* 0x000000050a087290 */ /* 0x000fc8000fffe03f */
[----:B------:R-:W-:-:S04]  /*3520*/  UIMAD.WIDE.U32 UR6, UR8, -0x45306eb3, URZ ;  /* 0xbacf914d080678a5 */ /* 0x000fc8000f8e003f */
[----:B------:R-:W-:-:S04]  /*3530*/  UIADD3 UR6, UR8, -UR7, URZ ;  /* 0x8000000708067290 */ /* 0x000fc8000fffe03f */
[----:B------:R-:W-:-:S04]  /*3540*/  ULEA.HI UR6, UR6, UR7, URZ, 0x1f ;  /* 0x0000000706067291 */ /* 0x000fc8000f8ff83f */
[----:B------:R-:W-:-:S04]  /*3550*/  USHF.R.U32.HI UR6, URZ, 0x5, UR6 ;  /* 0x000000053f067899 */ /* 0x000fc80008011606 */
[----:B------:R-:W-:-:S04]  /*3560*/  UIMAD UR6, UR6, -0x25, UR8 ;  /* 0xffffffdb060678a4 */ /* 0x000fc8000f8e0208 */
[----:B------:R-:W-:-:S04]  /*3570*/  ULEA UR6, UR6, UR9, 0x3 ;  /* 0x0000000906067291 */ /* 0x000fc8000f8e183f */
[----:B------:R-:W-:-:S06]  /*3580*/  UIADD3 UR6, UR6, 0x128, URZ ;  /* 0x0000012806067890 */ /* 0x000fcc000fffe03f */
[----:B0-----:R-:W-:-:S05]  /*3590*/  IMAD.U32 R19, RZ, RZ, UR6 ;  /* 0x00000006ff137e24 */ /* 0x001fca000f8e00ff */
[----:B------:R-:W-:-:S04]  /*35a0*/  PRMT R18, R12, 0x654, R19 ;  /* 0x000006540c127816 */ /* 0x000fc80000000013 */
[----:B------:R1:W-:Y:S03]  /*35b0*/  SYNCS.ARRIVE.TRANS64.RED.A1T0 RZ, [R18+URZ], RZ ;  /* 0x000000ff12ff79a7 */ /* 0x0003e6000810043f */
.L_x_40:
[----:B------:R-:W-:Y:S05]  /*35c0*/  BSYNC B0 ;  /* 0x0000000000007941 */ /* 0x000fea0003800000 */
.L_x_39:
[----:B------:R-:W-:Y:S05]  /*35d0*/  @P1 BRA `(.L_x_37) ;  /* 0x0000000000041947 */ /* 0x000fea0003800000 */
[----:B------:R-:W-:Y:S01]  /*35e0*/  BPT.TRAP 0x1 ;  /* 0x000000040000795c */ /* 0x000fe20000300000 */
.L_x_37:
[----:B-1----:R-:W-:Y:S01]  /*35f0*/  SHF.L.U32 R18, R150, 0x1f, RZ ;  /* 0x0000001f96127819 */ /* 0x002fe200000006ff */
[----:B------:R-:W-:Y:S01]  /*3600*/  UIADD3 UR8, UR15, UR5, URZ ;  /* 0x000000050f087290 */ /* 0x000fe2000fffe03f */
[----:B------:R-:W1:Y:S01]  /*3610*/  LDC R29, c[0x0][0x288] ;  /* 0x0000a200ff1d7b82 */ /* 0x000e620000000800 */
[----:B------:R-:W-:Y:S01]  /*3620*/  UISETP.GE.U32.AND UP1, UPT, UR15, 0x25, UPT ;  /* 0x000000250f00788c */ /* 0x000fe2000bf26070 */
[----:B------:R-:W-:Y:S01]  /*3630*/  IMAD.SHL.U32 R26, R16, 0x2, RZ ;  /* 0x00000002101a7824 */ /* 0x000fe200078e00ff */
[----:B------:R-:W-:Y:S02]  /*3640*/  UISETP.GT.U32.AND UP0, UPT, UR8, 0x24, UPT ;  /* 0x000000240800788c */ /* 0x000fe4000bf04070 */
[----:B------:R-:W-:Y:S02]  /*3650*/  UIMAD.WIDE.U32 UR6, UR8, -0x45306eb3, URZ ;  /* 0xbacf914d080678a5 */ /* 0x000fe4000f8e003f */
[----:B------:R-:W-:Y:S01]  /*3660*/  UISETP.LT.U32.AND UP0, UPT, UR15, 0x25, UP0 ;  /* 0x000000250f00788c */ /* 0x000fe20008701070 */
[----:B------:R-:W4:Y:S01]  /*3670*/  SYNCS.PHASECHK.TRANS64.TRYWAIT P0, [UR11+0x8], R18 ;  /* 0x00000812ff0075a7 */ /* 0x000f22000800014b */
[----:B------:R-:W-:Y:S01]  /*3680*/  UIADD3 UR5, UR8, -UR7, URZ ;  /* 0x8000000708057290 */ /* 0x000fe2000fffe03f */
[----:B------:R-:W-:Y:S01]  /*3690*/  SHF.R.S32.HI R27, RZ, 0x1f, R26 ;  /* 0x0000001fff1b7819 */ /* 0x000fe2000001141a */
[----:B------:R-:W-:-:S02]  /*36a0*/  USEL UR6, URZ, 0x1, !UP0 ;  /* 0x000000013f067887 */ /* 0x000fc4000c000000 */
[----:B------:R-:W-:Y:S02]  /*36b0*/  ULEA.HI UR5, UR5, UR7, URZ, 0x1f ;  /* 0x0000000705057291 */ /* 0x000fe4000f8ff83f */
[----:B------:R-:W-:Y:S02]  /*36c0*/  ULOP3.LUT UR4, UR4, UR6, URZ, 0x3c, !UPT ;  /* 0x0000000604047292 */ /* 0x000fe4000f8e3c3f */
[----:B------:R-:W-:-:S04]  /*36d0*/  USHF.R.U32.HI UR5, URZ, 0x5, UR5 ;  /* 0x000000053f057899 */ /* 0x000fc80008011605 */
[----:B------:R-:W-:Y:S02]  /*36e0*/  @UP1 ULOP3.LUT UR4, UR4, 0x1, UR5, 0x78, !UPT ;  /* 0x0000000104041892 */ /* 0x000fe4000f8e7805 */
[----:B------:R-:W-:Y:S01]  /*36f0*/  UIMAD UR5, UR5, -0x25, UR8 ;  /* 0xffffffdb050578a4 */ /* 0x000fe2000f8e0208 */
[----:B-1--4-:R-:W-:Y:S11]  /*3700*/  @!P0 BRA `(.L_x_41) ;  /* 0x0000007000c08947 */ /* 0x012ff60003800000 */
.L_x_232:
[----:B------:R-:W-:Y:S01]  /*3710*/  IMAD.SHL.U32 R28, R6, 0x40, RZ ;  /* 0x00000040061c7824 */ /* 0x000fe200078e00ff */
[----:B------:R-:W-:Y:S01]  /*3720*/  ULDC UR8, c[0x0][0x284] ;  /* 0x0000a10000087ab9 */ /* 0x000fe20000000800 */
[----:B------:R-:W-:Y:S01]  /*3730*/  IMAD.SHL.U32 R33, R5, 0x80, RZ ;  /* 0x0000008005217824 */ /* 0x000fe200078e00ff */
[----:B------:R-:W-:Y:S01]  /*3740*/  SHF.R.S32.HI R34, RZ, 0x1f, R4 ;  /* 0x0000001fff227819 */ /* 0x000fe20000011404 */
[----:B------:R-:W-:Y:S01]  /*3750*/  ULDC.64 UR6, c[0x0][0x5d0] ;  /* 0x0001740000067ab9 */ /* 0x000fe20000000a00 */
[----:B------:R-:W-:Y:S01]  /*3760*/  ISETP.GE.AND P0, PT, R28, UR8, PT ;  /* 0x000000081c007c0c */ /* 0x000fe2000bf06270 */
[----:B0-----:R-:W-:Y:S01]  /*3770*/  IMAD.WIDE.U32 R18, R4, UR6, R26 ;  /* 0x0000000604127c25 */ /* 0x001fe2000f8e001a */
[----:B------:R-:W-:Y:S02]  /*3780*/  SHF.R.S32.HI R32, RZ, 0x1f, R33 ;  /* 0x0000001fff207819 */ /* 0x000fe40000011421 */
[C---:B------:R-:W-:Y:S01]  /*3790*/  ISETP.GE.OR P0, PT, R33.reuse, R29, P0 ;  /* 0x0000001d2100720c */ /* 0x040fe20000706670 */
[----:B------:R-:W-:Y:S01]  /*37a0*/  IMAD R5, R34, UR6, RZ ;  /* 0x0000000622057c24 */ /* 0x000fe2000f8e02ff */
[----:B------:R-:W-:-:S03]  /*37b0*/  IADD3 R18, P1, R33, R18, RZ ;  /* 0x0000001221127210 */ /* 0x000fc60007f3e0ff */
[----:B------:R-:W-:-:S05]  /*37c0*/  IMAD R5, R4, UR7, R5 ;  /* 0x0000000704057c24 */ /* 0x000fca000f8e0205 */
[----:B------:R-:W-:-:S03]  /*37d0*/  IADD3.X R19, R32, R19, R5, P1, !PT ;  /* 0x0000001320137210 */ /* 0x000fc60000ffe405 */
[----:B------:R-:W-:Y:S05]  /*37e0*/  @P0 BRA `(.L_x_42) ;  /* 0x0000004400b80947 */ /* 0x000fea0003800000 */
[----:B------:R-:W0:Y:S01]  /*37f0*/  LDC.64 R30, c[0x0][0x5c8] ;  /* 0x00017200ff1e7b82 */ /* 0x000e220000000a00 */
[----:B------:R-:W-:Y:S01]  /*3800*/  IMAD.WIDE R24, R6, 0x40, R10 ;  /* 0x0000004006187825 */ /* 0x000fe200078e020a */
[----:B------:R-:W-:Y:S01]  /*3810*/  ULDC.64 UR6, c[0x0][0x5c0] ;  /* 0x0001700000067ab9 */ /* 0x000fe20000000a00 */
[----:B------:R-:W-:Y:S02]  /*3820*/  BSSY B0, `(.L_x_42) ;  /* 0x000046a000007945 */ /* 0x000fe40003800000 */
[----:B------:R-:W-:-:S04]  /*3830*/  IMAD R6, R16, -0x2, R29 ;  /* 0xfffffffe10067824 */ /* 0x000fc800078e021d */
[----:B------:R-:W-:Y:S02]  /*3840*/  IMAD.IADD R6, R6, 0x1, -R33 ;  /* 0x0000000106067824 */ /* 0x000fe400078e0a21 */
[-C--:B0-----:R-:W-:Y:S02]  /*3850*/  IMAD R5, R25, R30.reuse, RZ ;  /* 0x0000001e19057224 */ /* 0x081fe400078e02ff */
[----:B------:R-:W-:-:S04]  /*3860*/  IMAD.WIDE.U32 R18, R24, R30, R18 ;  /* 0x0000001e18127225 */ /* 0x000fc800078e0012 */
[----:B------:R-:W-:Y:S01]  /*3870*/  IMAD R21, R24, R31, R5 ;  /* 0x0000001f18157224 */ /* 0x000fe200078e0205 */
[----:B------:R-:W-:Y:S02]  /*3880*/  LEA R5, P0, R30, R18, 0x3 ;  /* 0x000000121e057211 */ /* 0x000fe400078018ff */
[----:B------:R-:W-:Y:S01]  /*3890*/  IADD3 R20, P1, R18, UR6, RZ ;  /* 0x0000000612147c10 */ /* 0x000fe2000ff3e0ff */
[----:B------:R-:W-:Y:S01]  /*38a0*/  IMAD.IADD R21, R19, 0x1, R21 ;  /* 0x0000000113157824 */ /* 0x000fe200078e0215 */
[----:B------:R-:W-:-:S04]  /*38b0*/  IADD3 R18, P3, R5, UR6, RZ ;  /* 0x0000000605127c10 */ /* 0x000fc8000ff7e0ff */
[----:B------:R-:W-:Y:S01]  /*38c0*/  LEA.HI.X R5, R30, R21, R31, 0x3, P0 ;  /* 0x000000151e057211 */ /* 0x000fe200000f1c1f */
[----:B------:R-:W-:Y:S01]  /*38d0*/  IMAD.IADD R30, R17, 0x1, -R28 ;  /* 0x00000001111e7824 */ /* 0x000fe200078e0a1c */
[----:B---3-5:R-:W-:Y:S02]  /*38e0*/  FSETP.NEU.AND P0, PT, R15, RZ, PT ;  /* 0x000000ff0f00720b */ /* 0x028fe40003f0d000 */
[----:B------:R-:W-:Y:S02]  /*38f0*/  IADD3.X R21, R21, UR7, RZ, P1, !PT ;  /* 0x0000000715157c10 */ /* 0x000fe40008ffe4ff */
[----:B------:R-:W-:-:S09]  /*3900*/  IADD3.X R19, R5, UR7, RZ, P3, !PT ;  /* 0x0000000705137c10 */ /* 0x000fd20009ffe4ff */
[----:B------:R-:W-:Y:S05]  /*3910*/  @!P0 BRA `(.L_x_43) ;  /* 0x0000003400608947 */ /* 0x000fea0003800000 */
[----:B------:R-:W-:Y:S01]  /*3920*/  ULDC.64 UR6, c[0x0][0x5b8] ;  /* 0x00016e0000067ab9 */ /* 0x000fe20000000a00 */
[----:B------:R-:W-:Y:S01]  /*3930*/  ULDC.64 UR16, c[0x0][0x5a8] ;  /* 0x00016a0000107ab9 */ /* 0x000fe20000000a00 */
[----:B------:R-:W-:Y:S01]  /*3940*/  IMAD.WIDE.U32 R26, R4, UR6, R26 ;  /* 0x00000006041a7c25 */ /* 0x000fe2000f8e001a */
[----:B------:R-:W-:Y:S01]  /*3950*/  BSSY B1, `(.L_x_44) ;  /* 0x0000010000017945 */ /* 0x000fe20003800000 */
[----:B------:R-:W-:Y:S02]  /*3960*/  PRMT R28, RZ, 0x7610, R28 ;  /* 0x00007610ff1c7816 */ /* 0x000fe4000000001c */
[----:B------:R-:W-:Y:S01]  /*3970*/  IMAD R5, R34, UR6, RZ ;  /* 0x0000000622057c24 */ /* 0x000fe2000f8e02ff */
[----:B------:R-:W-:-:S03]  /*3980*/  IADD3 R26, P0, R33, R26, RZ ;  /* 0x0000001a211a7210 */ /* 0x000fc60007f1e0ff */
[----:B------:R-:W-:Y:S01]  /*3990*/  IMAD R5, R4, UR7, R5 ;  /* 0x0000000704057c24 */ /* 0x000fe2000f8e0205 */
[----:B------:R-:W-:Y:S02]  /*39a0*/  ULDC.64 UR6, c[0x0][0x5b0] ;  /* 0x00016c0000067ab9 */ /* 0x000fe40000000a00 */
[----:B------:R-:W-:Y:S02]  /*39b0*/  IMAD R29, R25, UR6, RZ ;  /* 0x00000006191d7c24 */ /* 0x000fe4000f8e02ff */
[----:B------:R-:W-:Y:S02]  /*39c0*/  IADD3.X R27, R32, R27, R5, P0, !PT ;  /* 0x0000001b201b7210 */ /* 0x000fe400007fe405 */
[----:B------:R-:W-:Y:S01]  /*39d0*/  ISETP.GE.AND P0, PT, R30, 0x1, PT ;  /* 0x000000011e00780c */ /* 0x000fe20003f06270 */
[C---:B------:R-:W-:Y:S02]  /*39e0*/  IMAD R29, R24.reuse, UR7, R29 ;  /* 0x00000007181d7c24 */ /* 0x040fe4000f8e021d */
[----:B------:R-:W-:Y:S01]  /*39f0*/  IMAD.WIDE.U32 R4, R24, UR6, R26 ;  /* 0x0000000618047c25 */ /* 0x000fe2000f8e001a */
[----:B------:R-:W-:-:S02]  /*3a00*/  ISETP.LT.OR P4, PT, R6, 0x1, !P0 ;  /* 0x000000010600780c */ /* 0x000fc40004781670 */
[----:B------:R-:W-:-:S04]  /*3a10*/  IADD3 R4, P1, R4, UR16, RZ ;  /* 0x0000001004047c10 */ /* 0x000fc8000ff3e0ff */
[----:B------:R-:W-:-:S07]  /*3a20*/  IADD3.X R5, R5, UR17, R29, P1, !PT ;  /* 0x0000001105057c10 */ /* 0x000fce0008ffe41d */
[----:B------:R-:W-:Y:S05]  /*3a30*/  @P4 BRA `(.L_x_45) ;  /* 0x0000000000044947 */ /* 0x000fea0003800000 */
[----:B------:R0:W5:Y:S02]  /*3a40*/  LDG.E.U8 R28, desc[UR20][R4.64] ;  /* 0x00000014041c7981 */ /* 0x000164000c1e1100 */
.L_x_45:
[----:B------:R-:W-:Y:S05]  /*3a50*/  BSYNC B1 ;  /* 0x0000000000017941 */ /* 0x000fea0003800000 */
.L_x_44:
[----:B-----5:R-:W-:Y:S01]  /*3a60*/  LOP3.LUT R28, R28, 0xff, RZ, 0xc0, !PT ;  /* 0x000000ff1c1c7812 */ /* 0x020fe200078ec0ff */
[----:B------:R-:W-:Y:S01]  /*3a70*/  BSSY B1, `(.L_x_46) ;  /* 0x000000b000017945 */ /* 0x000fe20003800000 */
[----:B------:R-:W-:Y:S02]  /*3a80*/  ISETP.LT.OR P3, PT, R6, 0x2, !P0 ;  /* 0x000000020600780c */ /* 0x000fe40004761670 */
[----:B------:R-:W-:-:S05]  /*3a90*/  F2FP.F16.E5M2.UNPACK_B R28, R28 ;  /* 0x0000001cff1c723e */ /* 0x000fca00020004ff */
[----:B------:R-:W-:-:S05]  /*3aa0*/  HADD2.F32 R28, -RZ, R28.H0_H0 ;  /* 0x2000001cff1c7230 */ /* 0x000fca0000004100 */
[----:B------:R-:W-:-:S04]  /*3ab0*/  FMUL R28, R28, R15 ;  /* 0x0000000f1c1c7220 */ /* 0x000fc80000400000 */
[----:B--2---:R-:W-:-:S05]  /*3ac0*/  FFMA R28, R151, R14, R28 ;  /* 0x0000000e971c7223 */ /* 0x004fca000000001c */
[----:B------:R-:W-:Y:S02]  /*3ad0*/  F2FP.SATFINITE.E5M2.F32.PACK_AB_MERGE_C R29, RZ, R28, RZ ;  /* 0x0000001cff1d723e */ /* 0x000fe400048060ff */
[----:B------:R-:W-:-:S03]  /*3ae0*/  PRMT R28, RZ, 0x7610, R28 ;  /* 0x00007610ff1c7816 */ /* 0x000fc6000000001c */
[----:B------:R1:W-:Y:S01]  /*3af0*/  @!P4 STG.E.U8 desc[UR20][R20.64], R29 ;  /* 0x0000001d1400c986 */ /* 0x0003e2000c101114 */
[----:B------:R-:W-:Y:S05]  /*3b00*/  @P3 BRA `(.L_x_47) ;  /* 0x0000000000043947 */ /* 0x000fea0003800000 */
[----:B------:R2:W5:Y:S02]  /*3b10*/  LDG.E.U8 R28, desc[UR20][R4.64+0x1] ;  /* 0x00000114041c7981 */ /* 0x000564000c1e1100 */
.L_x_47:
[----:B------:R-:W-:Y:S05]  /*3b20*/  BSYNC B1 ;  /* 0x0000000000017941 */ /* 0x000fea0003800000 */
.L_x_46:
[----:B-----5:R-:W-:Y:S01]  /*3b30*/  LOP3.LUT R28, R28, 0xff, RZ, 0xc0, !PT ;  /* 0x000000ff1c1c7812 */ /* 0x020fe200078ec0ff */
[----:B------:R-:W-:Y:S01]  /*3b40*/  BSSY B1, `(.L_x_48) ;  /* 0x0000013000017945 */ /* 0x000fe20003800000 */
[----:B-1----:R-:W-:Y:S02]  /*3b50*/  IADD3 R29, P1, R24, 0x8, RZ ;  /* 0x00000008181d7810 */ /* 0x002fe40007f3e0ff */
[----:B------:R-:W-:-:S03]  /*3b60*/  F2FP.F16.E5M2.UNPACK_B R28, R28 ;  /* 0x0000001cff1c723e */ /* 0x000fc600020004ff */
[----:B------:R-:W-:Y:S01]  /*3b70*/  IMAD.X R24, RZ, RZ, R25, P1 ;  /* 0x000000ffff187224 */ /* 0x000fe200008e0619 */
[----:B------:R-:W-:Y:S01]  /*3b80*/  ISETP.GE.AND P1, PT, R30, 0x9, PT ;  /* 0x000000091e00780c */ /* 0x000fe20003f26270 */
[----:B------:R-:W-:Y:S02]  /*3b90*/  HADD2.F32 R28, -RZ, R28.H0_H0 ;  /* 0x2000001cff1c7230 */ /* 0x000fe40000004100 */
[----:B------:R-:W-:Y:S01]  /*3ba0*/  IMAD R24, R24, UR6, RZ ;  /* 0x0000000618187c24 */ /* 0x000fe2000f8e02ff */
[----:B------:R-:W-:Y:S01]  /*3bb0*/  ISETP.LT.OR P5, PT, R6, 0x1, !P1 ;  /* 0x000000010600780c */ /* 0x000fe20004fa1670 */
[----:B------:R-:W-:-:S04]  /*3bc0*/  IMAD.WIDE.U32 R26, R29, UR6, R26 ;  /* 0x000000061d1a7c25 */ /* 0x000fc8000f8e001a */
[----:B------:R-:W-:Y:S01]  /*3bd0*/  FMUL R25, R28, R15 ;  /* 0x0000000f1c197220 */ /* 0x000fe20000400000 */
[----:B------:R-:W-:-:S03]  /*3be0*/  IMAD R29, R29, UR7, R24 ;  /* 0x000000071d1d7c24 */ /* 0x000fc6000f8e0218 */
[----:B------:R-:W-:Y:S01]  /*3bf0*/  FFMA R25, R146, R14, R25 ;  /* 0x0000000e92197223 */ /* 0x000fe20000000019 */
[----:B------:R-:W-:Y:S02]  /*3c00*/  IADD3 R24, P4, R26, UR16, RZ ;  /* 0x000000101a187c10 */ /* 0x000fe4000ff9e0ff */
[----:B------:R-:W-:Y:S02]  /*3c10*/  PRMT R26, RZ, 0x7610, R26 ;  /* 0x00007610ff1a7816 */ /* 0x000fe4000000001a */
[----:B------:R-:W-:Y:S02]  /*3c20*/  F2FP.SATFINITE.E5M2.F32.PACK_AB_MERGE_C R31, RZ, R25, RZ ;  /* 0x00000019ff1f723e */ /* 0x000fe400048060ff */
[----:B------:R-:W-:-:S03]  /*3c30*/  IADD3.X R25, R27, UR17, R29, P4, !PT ;  /* 0x000000111b197c10 */ /* 0x000fc6000a7fe41d */
[----:B------:R1:W-:Y:S01]  /*3c40*/  @!P3 STG.E.U8 desc[UR20][R20.64+0x1], R31 ;  /* 0x0000011f1400b986 */ /* 0x0003e2000c101114 */
[----:B------:R-:W-:Y:S05]  /*3c50*/  @P5 BRA `(.L_x_49) ;  /* 0x0000000000045947 */ /* 0x000fea0003800000 */
[----:B------:R3:W5:Y:S02]  /*3c60*/  LDG.E.U8 R26, desc[UR20][R24.64] ;  /* 0x00000014181a7981 */ /* 0x000764000c1e1100 */
.L_x_49:
[----:B------:R-:W-:Y:S05]  /*3c70*/  BSYNC B1 ;  /* 0x0000000000017941 */ /* 0x000fea0003800000 */
.L_x_48:
[----:B-----5:R-:W-:Y:S01]  /*3c80*/  LOP3.LUT R26, R26, 0xff, RZ, 0xc0, !PT ;  /* 0x000000ff1a1a7812 */ /* 0x020fe200078ec0ff */
[----:B------:R-:W-:Y:S01]  /*3c90*/  BSSY B1, `(.L_x_50) ;  /* 0x000000b000017945 */ /* 0x000fe20003800000 */
[----:B------:R-:W-:Y:S02]  /*3ca0*/  ISETP.LT.OR P3, PT, R6, 0x2, !P1 ;  /* 0x000000020600780c */ /* 0x000fe40004f61670 */
[----:B------:R-:W-:-:S05]  /*3cb0*/  F2FP.F16.E5M2.UNPACK_B R26, R26 ;  /* 0x0000001aff1a723e */ /* 0x000fca00020004ff */
[----:B------:R-:W-:-:S05]  /*3cc0*/  HADD2.F32 R26, -RZ, R26.H0_H0 ;  /* 0x2000001aff1a7230 */ /* 0x000fca0000004100 */
[----:B------:R-:W-:-:S04]  /*3cd0*/  FMUL R26, R26, R15 ;  /* 0x0000000f1a1a7220 */ /* 0x000fc80000400000 */
[----:B------:R-:W-:-:S05]  /*3ce0*/  FFMA R26, R149, R14, R26 ;  /* 0x0000000e951a7223 */ /* 0x000fca000000001a */
[----:B------:R-:W-:Y:S02]  /*3cf0*/  F2FP.SATFINITE.E5M2.F32.PACK_AB_MERGE_C R27, RZ, R26, RZ ;  /* 0x0000001aff1b723e */ /* 0x000fe400048060ff */
[----:B------:R-:W-:-:S03]  /*3d00*/  PRMT R26, RZ, 0x7610, R26 ;  /* 0x00007610ff1a7816 */ /* 0x000fc6000000001a */
[----:B------:R4:W-:Y:S01]  /*3d10*/  @!P5 STG.E.U8 desc[UR20][R18.64], R27 ;  /* 0x0000001b1200d986 */ /* 0x0009e2000c101114 */
[----:B------:R-:W-:Y:S05]  /*3d20*/  @P3 BRA `(.L_x_51) ;  /* 0x0000000000043947 */ /* 0x000fea0003800000 */
[----:B------:R0:W5:Y:S02]  /*3d30*/  LDG.E.U8 R26, desc[UR20][R24.64+0x1] ;  /* 0x00000114181a7981 */ /* 0x000164000c1e1100 */
.L_x_51:
[----:B------:R-:W-:Y:S05]  /*3d40*/  BSYNC B1 ;  /* 0x0000000000017941 */ /* 0x000fea0003800000 */
.L_x_50:
[----:B-----5:R-:W-:Y:S01]  /*3d50*/  LOP3.LUT R26, R26, 0xff, RZ, 0xc0, !PT ;  /* 0x000000ff1a1a7812 */ /* 0x020fe200078ec0ff */
[----:B------:R-:W-:Y:S01]  /*3d60*/  BSSY B1, `(.L_x_52) ;  /* 0x000000b000017945 */ /* 0x000fe20003800000 */
[----:B------:R-:W-:Y:S02]  /*3d70*/  ISETP.LT.OR P4, PT, R6, 0x9, !P0 ;  /* 0x000000090600780c */ /* 0x000fe40004781670 */
[----:B------:R-:W-:-:S05]  /*3d80*/  F2FP.F16.E5M2.UNPACK_B R26, R26 ;  /* 0x0000001aff1a723e */ /* 0x000fca00020004ff */
[----:B------:R-:W-:-:S05]  /*3d90*/  HADD2.F32 R26, -RZ, R26.H0_H0 ;  /* 0x2000001aff1a7230 */ /* 0x000fca0000004100 */
[----:B----4-:R-:W-:Y:S01]  /*3da0*/  FMUL R27, R26, R15 ;  /* 0x0000000f1a1b7220 */ /* 0x010fe20000400000 */
[----:B------:R-:W-:-:S03]  /*3db0*/  PRMT R26, RZ, 0x7610, R26 ;  /* 0x00007610ff1a7816 */ /* 0x000fc6000000001a */
[----:B------:R-:W-:-:S05]  /*3dc0*/  FFMA R27, R144, R14, R27 ;  /* 0x0000000e901b7223 */ /* 0x000fca000000001b */
[----:B------:R-:W-:-:S05]  /*3dd0*/  F2FP.SATFINITE.E5M2.F32.PACK_AB_MERGE_C R27, RZ, R27, RZ ;  /* 0x0000001bff1b723e */ /* 0x000fca00048060ff */
[----:B------:R4:W-:Y:S01]  /*3de0*/  @!P3 STG.E.U8 desc[UR20][R18.64+0x1], R27 ;  /* 0x0000011b1200b986 */ /* 0x0009e2000c101114 */
[----:B------:R-:W-:Y:S05]  /*3df0*/  @P4 BRA `(.L_x_53) ;  /* 0x0000000000044947 */ /* 0x000fea0003800000 */
[----:B------:R0:W5:Y:S02]  /*3e00*/  LDG.E.U8 R26, desc[UR20][R4.64+0x8] ;  /* 0x00000814041a7981 */ /* 0x000164000c1e1100 */
.L_x_53:
[----:B------:R-:W-:Y:S05]  /*3e10*/  BSYNC B1 ;  /* 0x0000000000017941 */ /* 0x000fea0003800000 */
.L_x_52:
[----:B-----5:R-:W-:Y:S01]  /*3e20*/  LOP3.LUT R26, R26, 0xff, RZ, 0xc0, !PT ;  /* 0x000000ff1a1a7812 */ /* 0x020fe200078ec0ff */
[----:B------:R-:W-:Y:S01]  /*3e30*/  BSSY B1, `(.L_x_54) ;  /* 0x000000b000017945 */ /* 0x000fe20003800000 */
[----:B------:R-:W-:Y:S02]  /*3e40*/  ISETP.LT.OR P3, PT, R6, 0xa, !P0 ;  /* 0x0000000a0600780c */ /* 0x000fe40004761670 */
[----:B------:R-:W-:-:S05]  /*3e50*/  F2FP.F16.E5M2.UNPACK_B R26, R26 ;  /* 0x0000001aff1a723e */ /* 0x000fca00020004ff */
[----:B------:R-:W-:-:S05]  /*3e60*/  HADD2.F32 R26, -RZ, R26.H0_H0 ;  /* 0x2000001aff1a7230 */ /* 0x000fca0000004100 */
[----:B------:R-:W-:-:S04]  /*3e70*/  FMUL R26, R26, R15 ;  /* 0x0000000f1a1a7220 */ /* 0x000fc80000400000 */
[----:B------:R-:W-:-:S05]  /*3e80*/  FFMA R26, R147, R14, R26 ;  /* 0x0000000e931a7223 */ /* 0x000fca000000001a */
[----:B----4-:R-:W-:Y:S02]  /*3e90*/  F2FP.SATFINITE.E5M2.F32.PACK_AB_MERGE_C R27, RZ, R26, RZ ;  /* 0x0000001aff1b723e */ /* 0x010fe400048060ff */
[----:B------:R-:W-:-:S03]  /*3ea0*/  PRMT R26, RZ, 0x7610, R26 ;  /* 0x00007610ff1a7816 */ /* 0x000fc6000000001a */
[----:B------:R4:W-:Y:S01]  /*3eb0*/  @!P4 STG.E.U8 desc[UR20][R20.64+0x8], R27 ;  /* 0x0000081b1400c986 */ /* 0x0009e2000c101114 */
[----:B------:R-:W-:Y:S05]  /*3ec0*/  @P3 BRA `(.L_x_55) ;  /* 0x0000000000043947 */ /* 0x000fea0003800000 */
[----:B------:R0:W5:Y:S02]  /*3ed0*/  LDG.E.U8 R26, desc[UR20][R4.64+0x9] ;  /* 0x00000914041a7981 */ /* 0x000164000c1e1100 */
.L_x_55:
[----:B------:R-:W-:Y:S05]  /*3ee0*/  BSYNC B1 ;  /* 0x0000000000017941 */ /* 0x000fea0003800000 */
.L_x_54:
        /* <DEDUP_REMOVED lines=12> */
.L_x_57:
[----:B------:R-:W-:Y:S05]  /*3fb0*/  BSYNC B1 ;  /* 0x0000000000017941 */ /* 0x000fea0003800000 */
.L_x_56:
        /* <DEDUP_REMOVED lines=12> */
.L_x_59:
[----:B------:R-:W-:Y:S05]  /*4080*/  BSYNC B1 ;  /* 0x0000000000017941 */ /* 0x000fea0003800000 */
.L_x_58:
        /* <DEDUP_REMOVED lines=12> */
.L_x_61:
[----:B------:R-:W-:Y:S05]  /*4150*/  BSYNC B1 ;  /* 0x0000000000017941 */ /* 0x000fea0003800000 */
.L_x_60:
        /* <DEDUP_REMOVED lines=12> */
.L_x_63:
[----:B------:R-:W-:Y:S05]  /*4220*/  BSYNC B1 ;  /* 0x0000000000017941 */ /* 0x000fea0003800000 */
.L_x_62:
        /* <DEDUP_REMOVED lines=12> */
.L_x_65:
[----:B------:R-:W-:Y:S05]  /*42f0*/  BSYNC B1 ;  /* 0x0000000000017941 */ /* 0x000fea0003800000 */
.L_x_64:
        /* <DEDUP_REMOVED lines=12> */
.L_x_67:
[----:B------:R-:W-:Y:S05]  /*43c0*/  BSYNC B1 ;  /* 0x0000000000017941 */ /* 0x000fea0003800000 */
.L_x_66:
        /* <DEDUP_REMOVED lines=12> */
.L_x_69:
[----:B------:R-:W-:Y:S05]  /*4490*/  BSYNC B1 ;  /* 0x0000000000017941 */ /* 0x000fea0003800000 */
.L_x_68:
        /* <DEDUP_REMOVED lines=12> */
.L_x_71:
[----:B------:R-:W-:Y:S05]  /*4560*/  BSYNC B1 ;  /* 0x0000000000017941 */ /* 0x000fea0003800000 */
.L_x_70:
        /* <DEDUP_REMOVED lines=12> */
.L_x_73:
[----:B------:R-:W-:Y:S05]  /*4630*/  BSYNC B1 ;  /* 0x0000000000017941 */ /* 0x000fea0003800000 */
.L_x_72:
        /* <DEDUP_REMOVED lines=12> */
.L_x_75:
[----:B------:R-:W-:Y:S05]  /*4700*/  BSYNC B1 ;  /* 0x0000000000017941 */ /* 0x000fea0003800000 */
.L_x_74:
        /* <DEDUP_REMOVED lines=12> */
.L_x_77:
[----:B------:R-:W-:Y:S05]  /*47d0*/  BSYNC B1 ;  /* 0x0000000000017941 */ /* 0x000fea0003800000 */
.L_x_76:
        /* <DEDUP_REMOVED lines=12> */
.L_x_79:
[----:B------:R-:W-:Y:S05]  /*48a0*/  BSYNC B1 ;  /* 0x0000000000017941 */ /* 0x000fea0003800000 */
.L_x_78:
        /* <DEDUP_REMOVED lines=12> */
.L_x_81:
[----:B------:R-:W-:Y:S05]  /*4970*/  BSYNC B1 ;  /* 0x0000000000017941 */ /* 0x000fea0003800000 */
.L_x_80:
        /* <DEDUP_REMOVED lines=12> */
.L_x_83:
[----:B------:R-:W-:Y:S05]  /*4a40*/  BSYNC B1 ;  /* 0x0000000000017941 */ /* 0x000fea0003800000 */
.L_x_82:
        /* <DEDUP_REMOVED lines=12> */
.L_x_85:
[----:B------:R-:W-:Y:S05]  /*4b10*/  BSYNC B1 ;  /* 0x0000000000017941 */ /* 0x000fea0003800000 */
.L_x_84:
        /* <DEDUP_REMOVED lines=12> */
.L_x_87:
[----:B------:R-:W-:Y:S05]  /*4be0*/  BSYNC B1 ;  /* 0x0000000000017941 */ /* 0x000fea0003800000 */
.L_x_86:
        /* <DEDUP_REMOVED lines=12> */
.L_x_89:
[----:B------:R-:W-:Y:S05]  /*4cb0*/  BSYNC B1 ;  /* 0x0000000000017941 */ /* 0x000fea0003800000 */
.L_x_88:
        /* <DEDUP_REMOVED lines=12> */
.L_x_91:
[----:B------:R-:W-:Y:S05]  /*4d80*/  BSYNC B1 ;  /* 0x0000000000017941 */ /* 0x000fea0003800000 */
.L_x_90:
        /* <DEDUP_REMOVED lines=12> */
.L_x_93:
[----:B------:R-:W-:Y:S05]  /*4e50*/  BSYNC B1 ;  /* 0x0000000000017941 */ /* 0x000fea0003800000 */
.L_x_92:
        /* <DEDUP_REMOVED lines=12> */
.L_x_95:
[----:B------:R-:W-:Y:S05]  /*4f20*/  BSYNC B1 ;  /* 0x0000000000017941 */ /* 0x000fea0003800000 */
.L_x_94:
        /* <DEDUP_REMOVED lines=12> */
.L_x_97:
[----:B------:R-:W-:Y:S05]  /*4ff0*/  BSYNC B1 ;  /* 0x0000000000017941 */ /* 0x000fea0003800000 */
.L_x_96:
        /* <DEDUP_REMOVED lines=12> */
.L_x_99:
[----:B------:R-:W-:Y:S05]  /*50c0*/  BSYNC B1 ;  /* 0x0000000000017941 */ /* 0x000fea0003800000 */
.L_x_98:
        /* <DEDUP_REMOVED lines=12> */
.L_x_101:
[----:B------:R-:W-:Y:S05]  /*5190*/  BSYNC B1 ;  /* 0x0000000000017941 */ /* 0x000fea0003800000 */
.L_x_100:
        /* <DEDUP_REMOVED lines=12> */
.L_x_103:
[----:B------:R-:W-:Y:S05]  /*5260*/  BSYNC B1 ;  /* 0x0000000000017941 */ /* 0x000fea0003800000 */
.L_x_102:
        /* <DEDUP_REMOVED lines=12> */
.L_x_105:
[----:B------:R-:W-:Y:S05]  /*5330*/  BSYNC B1 ;  /* 0x0000000000017941 */ /* 0x000fea0003800000 */
.L_x_104:
        /* <DEDUP_REMOVED lines=12> */
.L_x_107:
[----:B------:R-:W-:Y:S05]  /*5400*/  BSYNC B1 ;  /* 0x0000000000017941 */ /* 0x000fea0003800000 */
.L_x_106:
        /* <DEDUP_REMOVED lines=12> */
.L_x_109:
[----:B------:R-:W-:Y:S05]  /*54d0*/  BSYNC B1 ;  /* 0x0000000000017941 */ /* 0x000fea0003800000 */
.L_x_108:
        /* <DEDUP_REMOVED lines=12> */
.L_x_111:
[----:B------:R-:W-:Y:S05]  /*55a0*/  BSYNC B1 ;  /* 0x0000000000017941 */ /* 0x000fea0003800000 */
.L_x_110:
        /* <DEDUP_REMOVED lines=12> */
.L_x_113:
[----:B------:R-:W-:Y:S05]  /*5670*/  BSYNC B1 ;  /* 0x0000000000017941 */ /* 0x000fea0003800000 */
.L_x_112:
        /* <DEDUP_REMOVED lines=12> */
.L_x_115:
[----:B------:R-:W-:Y:S05]  /*5740*/  BSYNC B1 ;  /* 0x0000000000017941 */ /* 0x000fea0003800000 */
.L_x_114:
        /* <DEDUP_REMOVED lines=12> */
.L_x_117:
[----:B------:R-:W-:Y:S05]  /*5810*/  BSYNC B1 ;  /* 0x0000000000017941 */ /* 0x000fea0003800000 */
.L_x_116:
        /* <DEDUP_REMOVED lines=12> */
.L_x_119:
[----:B------:R-:W-:Y:S05]  /*58e0*/  BSYNC B1 ;  /* 0x0000000000017941 */ /* 0x000fea0003800000 */
.L_x_118:
        /* <DEDUP_REMOVED lines=12> */
.L_x_121:
[----:B------:R-:W-:Y:S05]  /*59b0*/  BSYNC B1 ;  /* 0x0000000000017941 */ /* 0x000fea0003800000 */
.L_x_120:
        /* <DEDUP_REMOVED lines=12> */
.L_x_123:
[----:B------:R-:W-:Y:S05]  /*5a80*/  BSYNC B1 ;  /* 0x0000000000017941 */ /* 0x000fea0003800000 */
.L_x_122:
        /* <DEDUP_REMOVED lines=12> */
.L_x_125:
[----:B------:R-:W-:Y:S05]  /*5b50*/  BSYNC B1 ;  /* 0x0000000000017941 */ /* 0x000fea0003800000 */
.L_x_124:
        /* <DEDUP_REMOVED lines=12> */
.L_x_127:
[----:B------:R-:W-:Y:S05]  /*5c20*/  BSYNC B1 ;  /* 0x0000000000017941 */ /* 0x000fea0003800000 */
.L_x_126:
        /* <DEDUP_REMOVED lines=12> */
.L_x_129:
[----:B------:R-:W-:Y:S05]  /*5cf0*/  BSYNC B1 ;  /* 0x0000000000017941 */ /* 0x000fea0003800000 */
.L_x_128:
        /* <DEDUP_REMOVED lines=12> */
.L_x_131:
[----:B------:R-:W-:Y:S05]  /*5dc0*/  BSYNC B1 ;  /* 0x0000000000017941 */ /* 0x000fea0003800000 */
.L_x_130:
        /* <DEDUP_REMOVED lines=12> */
.L_x_133:
[----:B------:R-:W-:Y:S05]  /*5e90*/  BSYNC B1 ;  /* 0x0000000000017941 */ /* 0x000fea0003800000 */
.L_x_132:
        /* <DEDUP_REMOVED lines=12> */
.L_x_135:
[----:B------:R-:W-:Y:S05]  /*5f60*/  BSYNC B1 ;  /* 0x0000000000017941 */ /* 0x000fea0003800000 */
.L_x_134:
        /* <DEDUP_REMOVED lines=12> */
.L_x_137:
[----:B------:R-:W-:Y:S05]  /*6030*/  BSYNC B1 ;  /* 0x0000000000017941 */ /* 0x000fea0003800000 */
.L_x_136:
        /* <DEDUP_REMOVED lines=12> */
.L_x_139:
[----:B------:R-:W-:Y:S05]  /*6100*/  BSYNC B1 ;  /* 0x0000000000017941 */ /* 0x000fea0003800000 */
.L_x_138:
        /* <DEDUP_REMOVED lines=12> */
.L_x_141:
[----:B------:R-:W-:Y:S05]  /*61d0*/  BSYNC B1 ;  /* 0x0000000000017941 */ /* 0x000fea0003800000 */
.L_x_140:
        /* <DEDUP_REMOVED lines=12> */
.L_x_143:
[----:B------:R-:W-:Y:S05]  /*62a0*/  BSYNC B1 ;  /* 0x0000000000017941 */ /* 0x000fea0003800000 */
.L_x_142:
        /* <DEDUP_REMOVED lines=12> */
.L_x_145:
[----:B------:R-:W-:Y:S05]  /*6370*/  BSYNC B1 ;  /* 0x0000000000017941 */ /* 0x000fea0003800000 */
.L_x_144:
        /* <DEDUP_REMOVED lines=12> */
.L_x_147:
[----:B------:R-:W-:Y:S05]  /*6440*/  BSYNC B1 ;  /* 0x0000000000017941 */ /* 0x000fea0003800000 */
.L_x_146:
        /* <DEDUP_REMOVED lines=12> */
.L_x_149:
[----:B------:R-:W-:Y:S05]  /*6510*/  BSYNC B1 ;  /* 0x0000000000017941 */ /* 0x000fea0003800000 */
.L_x_148:
        /* <DEDUP_REMOVED lines=12> */
.L_x_151:
[----:B------:R-:W-:Y:S05]  /*65e0*/  BSYNC B1 ;  /* 0x0000000000017941 */ /* 0x000fea0003800000 */
.L_x_150:
        /* <DEDUP_REMOVED lines=12> */
.L_x_153:
[----:B------:R-:W-:Y:S05]  /*66b0*/  BSYNC B1 ;  /* 0x0000000000017941 */ /* 0x000fea0003800000 */
.L_x_152:
        /* <DEDUP_REMOVED lines=12> */
.L_x_155:
[----:B------:R-:W-:Y:S05]  /*6780*/  BSYNC B1 ;  /* 0x0000000000017941 */ /* 0x000fea0003800000 */
.L_x_154:
        /* <DEDUP_REMOVED lines=12> */
.L_x_157:
[----:B------:R-:W-:Y:S05]  /*6850*/  BSYNC B1 ;  /* 0x0000000000017941 */ /* 0x000fea0003800000 */
.L_x_156:
        /* <DEDUP_REMOVED lines=12> */
.L_x_159:
[----:B------:R-:W-:Y:S05]  /*6920*/  BSYNC B1 ;  /* 0x0000000000017941 */ /* 0x000fea0003800000 */
.L_x_158:
        /* <DEDUP_REMOVED lines=12> */
.L_x_161:
[----:B------:R-:W-:Y:S05]  /*69f0*/  BSYNC B1 ;  /* 0x0000000000017941 */ /* 0x000fea0003800000 */
.L_x_160:
        /* <DEDUP_REMOVED lines=12> */
.L_x_163:
[----:B------:R-:W-:Y:S05]  /*6ac0*/  BSYNC B1 ;  /* 0x0000000000017941 */ /* 0x000fea0003800000 */
.L_x_162:
        /* <DEDUP_REMOVED lines=12> */
.L_x_165:
[----:B------:R-:W-:Y:S05]  /*6b90*/  BSYNC B1 ;  /* 0x0000000000017941 */ /* 0x000fea0003800000 */
.L_x_164:
[----:B-----5:R-:W-:Y:S01]  /*6ba0*/  LOP3.LUT R26, R26, 0xff, RZ, 0xc0, !PT ;  /* 0x000000ff1a1a7812 */ /* 0x020fe200078ec0ff */
[----:B------:R-:W-:Y:S01]  /*6bb0*/  BSSY B1, `(.L_x_166) ;  /* 0x000000b000017945 */ /* 0x000fe20003800000 */
[----:B------:R-:W-:Y:S02]  /*6bc0*/  ISETP.LT.OR P0, PT, R6, 0x7a, !P0 ;  /* 0x0000007a0600780c */ /* 0x000fe40004701670 */
[----:B------:R-:W-:-:S05]  /*6bd0*/  F2FP.F16.E5M2.UNPACK_B R26, R26 ;  /* 0x0000001aff1a723e */ /* 0x000fca00020004ff */
[----:B------:R-:W-:-:S05]  /*6be0*/  HADD2.F32 R26, -RZ, R26.H0_H0 ;  /* 0x2000001aff1a7230 */ /* 0x000fca0000004100 */
[----:B------:R-:W-:-:S04]  /*6bf0*/  FMUL R26, R26, R15 ;  /* 0x0000000f1a1a7220 */ /* 0x000fc80000400000 */
[----:B------:R-:W-:Y:S01]  /*6c00*/  FFMA R26, R23, R14, R26 ;  /* 0x0000000e171a7223 */ /* 0x000fe2000000001a */
[----:B------:R-:W-:-:S04]  /*6c10*/  PRMT R23, RZ, 0x7610, R23 ;  /* 0x00007610ff177816 */ /* 0x000fc80000000017 */
[----:B----4-:R-:W-:-:S05]  /*6c20*/  F2FP.SATFINITE.E5M2.F32.PACK_AB_MERGE_C R27, RZ, R26, RZ ;  /* 0x0000001aff1b723e */ /* 0x010fca00048060ff */
[----:B------:R4:W-:Y:S01]  /*6c30*/  @!P4 STG.E.U8 desc[UR20][R20.64+0x78], R27 ;  /* 0x0000781b1400c986 */ /* 0x0009e2000c101114 */
[----:B------:R-:W-:Y:S05]  /*6c40*/  @P0 BRA `(.L_x_167) ;  /* 0x0000000000040947 */ /* 0x000fea0003800000 */
[----:B------:R0:W5:Y:S02]  /*6c50*/  LDG.E.U8 R23, desc[UR20][R4.64+0x79] ;  /* 0x0000791404177981 */ /* 0x000164000c1e1100 */
.L_x_167:
[----:B------:R-:W-:Y:S05]  /*6c60*/  BSYNC B1 ;  /* 0x0000000000017941 */ /* 0x000fea0003800000 */
.L_x_166:
[----:B-----5:R-:W-:Y:S01]  /*6c70*/  LOP3.LUT R23, R23, 0xff, RZ, 0xc0, !PT ;  /* 0x000000ff17177812 */ /* 0x020fe200078ec0ff */
[----:B------:R-:W-:Y:S01]  /*6c80*/  BSSY B1, `(.L_x_168) ;  /* 0x000000b000017945 */ /* 0x000fe20003800000 */
[----:B------:R-:W-:Y:S02]  /*6c90*/  ISETP.LT.OR P3, PT, R6, 0x79, !P1 ;  /* 0x000000790600780c */ /* 0x000fe40004f61670 */
[----:B------:R-:W-:-:S05]  /*6ca0*/  F2FP.F16.E5M2.UNPACK_B R23, R23 ;  /* 0x00000017ff17723e */ /* 0x000fca00020004ff */
[----:B0-2---:R-:W-:-:S05]  /*6cb0*/  HADD2.F32 R4, -RZ, R23.H0_H0 ;  /* 0x20000017ff047230 */ /* 0x005fca0000004100 */
[----:B------:R-:W-:Y:S01]  /*6cc0*/  FMUL R5, R4, R15 ;  /* 0x0000000f04057220 */ /* 0x000fe20000400000 */
[----:B------:R-:W-:-:S03]  /*6cd0*/  PRMT R4, RZ, 0x7610, R4 ;  /* 0x00007610ff047816 */ /* 0x000fc60000000004 */
[----:B------:R-:W-:-:S05]  /*6ce0*/  FFMA R5, R22, R14, R5 ;  /* 0x0000000e16057223 */ /* 0x000fca0000000005 */
[----:B------:R-:W-:-:S05]  /*6cf0*/  F2FP.SATFINITE.E5M2.F32.PACK_AB_MERGE_C R5, RZ, R5, RZ ;  /* 0x00000005ff05723e */ /* 0x000fca00048060ff */
[----:B------:R0:W-:Y:S01]  /*6d00*/  @!P0 STG.E.U8 desc[UR20][R20.64+0x79], R5 ;  /* 0x0000790514008986 */ /* 0x0001e2000c101114 */
[----:B------:R-:W-:Y:S05]  /*6d10*/  @P3 BRA `(.L_x_169) ;  /* 0x0000000000043947 */ /* 0x000fea0003800000 */
[----:B------:R2:W5:Y:S02]  /*6d20*/  LDG.E.U8 R4, desc[UR20][R24.64+0x78] ;  /* 0x0000781418047981 */ /* 0x000564000c1e1100 */
.L_x_169:
[----:B------:R-:W-:Y:S05]  /*6d30*/  BSYNC B1 ;  /* 0x0000000000017941 */ /* 0x000fea0003800000 */
.L_x_168:
[----:B-----5:R-:W-:Y:S01]  /*6d40*/  LOP3.LUT R4, R4, 0xff, RZ, 0xc0, !PT ;  /* 0x000000ff04047812 */ /* 0x020fe200078ec0ff */
[----:B------:R-:W-:Y:S01]  /*6d50*/  BSSY B1, `(.L_x_170) ;  /* 0x000000b000017945 */ /* 0x000fe20003800000 */
[----:B------:R-:W-:Y:S02]  /*6d60*/  ISETP.LT.OR P1, PT, R6, 0x7a, !P1 ;  /* 0x0000007a0600780c */ /* 0x000fe40004f21670 */
[----:B------:R-:W-:-:S05]  /*6d70*/  F2FP.F16.E5M2.UNPACK_B R4, R4 ;  /* 0x00000004ff04723e */ /* 0x000fca00020004ff */
[----:B------:R-:W-:-:S05]  /*6d80*/  HADD2.F32 R4, -RZ, R4.H0_H0 ;  /* 0x20000004ff047230 */ /* 0x000fca0000004100 */
[----:B------:R-:W-:-:S04]  /*6d90*/  FMUL R4, R4, R15 ;  /* 0x0000000f04047220 */ /* 0x000fc80000400000 */
[----:B------:R-:W-:-:S05]  /*6da0*/  FFMA R4, R89, R14, R4 ;  /* 0x0000000e59047223 */ /* 0x000fca0000000004 */
[----:B0-----:R-:W-:Y:S02]  /*6db0*/  F2FP.SATFINITE.E5M2.F32.PACK_AB_MERGE_C R5, RZ, R4, RZ ;  /* 0x00000004ff05723e */ /* 0x001fe400048060ff */
[----:B------:R-:W-:-:S03]  /*6dc0*/  PRMT R4, RZ, 0x7610, R4 ;  /* 0x00007610ff047816 */ /* 0x000fc60000000004 */
[----:B------:R0:W-:Y:S01]  /*6dd0*/  @!P3 STG.E.U8 desc[UR20][R18.64+0x78], R5 ;  /* 0x000078051200b986 */ /* 0x0001e2000c101114 */
[----:B------:R-:W-:Y:S05]  /*6de0*/  @P1 BRA `(.L_x_171) ;  /* 0x0000000000041947 */ /* 0x000fea0003800000 */
[----:B------:R0:W5:Y:S02]  /*6df0*/  LDG.E.U8 R4, desc[UR20][R24.64+0x79] ;  /* 0x0000791418047981 */ /* 0x000164000c1e1100 */
.L_x_171:
[----:B------:R-:W-:Y:S05]  /*6e00*/  BSYNC B1 ;  /* 0x0000000000017941 */ /* 0x000fea0003800000 */
.L_x_170:
[----:B------:R-:W-:Y:S05]  /*6e10*/  @P1 BRA `(.L_x_172) ;  /* 0x0000001000281947 */ /* 0x000fea0003800000 */
[----:B-----5:R-:W-:-:S04]  /*6e20*/  LOP3.LUT R4, R4, 0xff, RZ, 0xc0, !PT ;  /* 0x000000ff04047812 */ /* 0x020fc800078ec0ff */
[----:B------:R-:W-:-:S05]  /*6e30*/  F2FP.F16.E5M2.UNPACK_B R4, R4 ;  /* 0x00000004ff04723e */ /* 0x000fca00020004ff */
[----:B------:R-:W-:-:S05]  /*6e40*/  HADD2.F32 R4, -RZ, R4.H0_H0 ;  /* 0x20000004ff047230 */ /* 0x000fca0000004100 */
[----:B0-----:R-:W-:-:S04]  /*6e50*/  FMUL R5, R4, R15 ;  /* 0x0000000f04057220 */ /* 0x001fc80000400000 */
[----:B------:R-:W-:-:S05]  /*6e60*/  FFMA R5, R88, R14, R5 ;  /* 0x0000000e58057223 */ /* 0x000fca0000000005 */
[----:B------:R-:W-:-:S05]  /*6e70*/  F2FP.SATFINITE.E5M2.F32.PACK_AB_MERGE_C R5, RZ, R5, RZ ;  /* 0x00000005ff05723e */ /* 0x000fca00048060ff */
[----:B------:R0:W-:Y:S01]  /*6e80*/  STG.E.U8 desc[UR20][R18.64+0x79], R5 ;  /* 0x0000790512007986 */ /* 0x0001e2000c101114 */
[----:B------:R-:W-:Y:S05]  /*6e90*/  BRA `(.L_x_172) ;  /* 0x0000001000087947 */ /* 0x000fea0003800000 */
.L_x_43:
[----:B------:R-:W-:Y:S01]  /*6ea0*/  ISETP.GE.AND P1, PT, R30, 0x1, PT ;  /* 0x000000011e00780c */ /* 0x000fe20003f26270 */
[-C--:B--2---:R-:W-:Y:S01]  /*6eb0*/  FMUL R151, R151, R14.reuse ;  /* 0x0000000e97977220 */ /* 0x084fe20000400000 */
[-C--:B------:R-:W-:Y:S01]  /*6ec0*/  FMUL R146, R146, R14.reuse ;  /* 0x0000000e92927220 */ /* 0x080fe20000400000 */
[----:B------:R-:W-:Y:S01]  /*6ed0*/  ISETP.GE.AND P0, PT, R30, 0x9, PT ;  /* 0x000000091e00780c */ /* 0x000fe20003f06270 */
[-C--:B------:R-:W-:Y:S01]  /*6ee0*/  FMUL R149, R149, R14.reuse ;  /* 0x0000000e95957220 */ /* 0x080fe20000400000 */
[----:B------:R-:W-:Y:S01]  /*6ef0*/  ISETP.LT.OR P4, PT, R6, 0x1, !P1 ;  /* 0x000000010600780c */ /* 0x000fe20004f81670 */
[-C--:B------:R-:W-:Y:S01]  /*6f00*/  FMUL R144, R144, R14.reuse ;  /* 0x0000000e90907220 */ /* 0x080fe20000400000 */
[----:B------:R-:W-:Y:S01]  /*6f10*/  ISETP.LT.OR P5, PT, R6, 0x2, !P1 ;  /* 0x000000020600780c */ /* 0x000fe20004fa1670 */
[-C--:B------:R-:W-:Y:S01]  /*6f20*/  FMUL R147, R147, R14.reuse ;  /* 0x0000000e93937220 */ /* 0x080fe20000400000 */
[----:B------:R-:W-:Y:S01]  /*6f30*/  F2FP.SATFINITE.E5M2.F32.PACK_AB_MERGE_C R151, RZ, R151, RZ ;  /* 0x00000097ff97723e */ /* 0x000fe200048060ff */
[----:B------:R-:W-:Y:S01]  /*6f40*/  FMUL R142, R142, R14 ;  /* 0x0000000e8e8e7220 */ /* 0x000fe20000400000 */
[----:B------:R-:W-:Y:S01]  /*6f50*/  F2FP.SATFINITE.E5M2.F32.PACK_AB_MERGE_C R5, RZ, R146, RZ ;  /* 0x00000092ff05723e */ /* 0x000fe200048060ff */
[-C--:B------:R-:W-:Y:S01]  /*6f60*/  FMUL R145, R145, R14.reuse ;  /* 0x0000000e91917220 */ /* 0x080fe20000400000 */
[----:B------:R-:W-:Y:S01]  /*6f70*/  ISETP.LT.OR P3, PT, R6, 0x1, !P0 ;  /* 0x000000010600780c */ /* 0x000fe20004761670 */
[-C--:B------:R-:W-:Y:S01]  /*6f80*/  FMUL R140, R140, R14.reuse ;  /* 0x0000000e8c8c7220 */ /* 0x080fe20000400000 */
[C---:B------:R-:W-:Y:S01]  /*6f90*/  ISETP.LT.OR P6, PT, R6.reuse, 0xa, !P1 ;  /* 0x0000000a0600780c */ /* 0x040fe20004fc1670 */
[-C--:B------:R-:W-:Y:S01]  /*6fa0*/  FMUL R143, R143, R14.reuse ;  /* 0x0000000e8f8f7220 */ /* 0x080fe20000400000 */
[----:B------:R-:W-:Y:S01]  /*6fb0*/  F2FP.SATFINITE.E5M2.F32.PACK_AB_MERGE_C R149, RZ, R149, RZ ;  /* 0x00000095ff95723e */ /* 0x000fe200048060ff */
[----:B------:R-:W-:Y:S01]  /*6fc0*/  @!P4 STG.E.U8 desc[UR20][R20.64], R151 ;  /* 0x000000971400c986 */ /* 0x000fe2000c101114 */
[----:B------:R-:W-:Y:S01]  /*6fd0*/  ISETP.LT.OR P4, PT, R6, 0x2, !P0 ;  /* 0x000000020600780c */ /* 0x000fe20004781670 */
[----:B------:R-:W-:Y:S01]  /*6fe0*/  FMUL R138, R138, R14 ;  /* 0x0000000e8a8a7220 */ /* 0x000fe20000400000 */
[----:B------:R-:W-:Y:S01]  /*6ff0*/  F2FP.SATFINITE.E5M2.F32.PACK_AB_MERGE_C R25, RZ, R144, RZ ;  /* 0x00000090ff19723e */ /* 0x000fe200048060ff */
[----:B------:R0:W-:Y:S01]  /*7000*/  @!P5 STG.E.U8 desc[UR20][R20.64+0x1], R5 ;  /* 0x000001051400d986 */ /* 0x0001e2000c101114 */
[C---:B------:R-:W-:Y:S01]  /*7010*/  ISETP.LT.OR P5, PT, R6.reuse, 0x9, !P1 ;  /* 0x000000090600780c */ /* 0x040fe20004fa1670 */
[-C--:B------:R-:W-:Y:S01]  /*7020*/  FMUL R141, R141, R14.reuse ;  /* 0x0000000e8d8d7220 */ /* 0x080fe20000400000 */
[----:B------:R-:W-:Y:S01]  /*7030*/  F2FP.SATFINITE.E5M2.F32.PACK_AB_MERGE_C R147, RZ, R147, RZ ;  /* 0x00000093ff93723e */ /* 0x000fe200048060ff */
[----:B------:R-:W-:Y:S01]  /*7040*/  @!P3 STG.E.U8 desc[UR20][R18.64], R149 ;  /* 0x000000951200b986 */ /* 0x000fe2000c101114 */
[----:B------:R-:W-:Y:S01]  /*7050*/  ISETP.LT.OR P3, PT, R6, 0x9, !P0 ;  /* 0x000000090600780c */ /* 0x000fe20004761670 */
[-C--:B------:R-:W-:Y:S01]  /*7060*/  FMUL R136, R136, R14.reuse ;  /* 0x0000000e88887220 */ /* 0x080fe20000400000 */
[----:B------:R-:W-:Y:S01]  /*7070*/  F2FP.SATFINITE.E5M2.F32.PACK_AB_MERGE_C R145, RZ, R145, RZ ;  /* 0x00000091ff91723e */ /* 0x000fe200048060ff */
[-C--:B------:R-:W-:Y:S01]  /*7080*/  FMUL R139, R139, R14.reuse ;  /* 0x0000000e8b8b7220 */ /* 0x080fe20000400000 */
[----:B------:R-:W-:Y:S01]  /*7090*/  F2FP.SATFINITE.E5M2.F32.PACK_AB_MERGE_C R143, RZ, R143, RZ ;  /* 0x0000008fff8f723e */ /* 0x000fe200048060ff */
[----:B------:R1:W-:Y:S01]  /*70a0*/  @!P4 STG.E.U8 desc[UR20][R18.64+0x1], R25 ;  /* 0x000001191200c986 */ /* 0x0003e2000c101114 */
[----:B------:R-:W-:Y:S01]  /*70b0*/  ISETP.LT.OR P4, PT, R6, 0xa, !P0 ;  /* 0x0000000a0600780c */ /* 0x000fe20004781670 */
[----:B------:R-:W-:Y:S01]  /*70c0*/  FMUL R134, R134, R14 ;  /* 0x0000000e86867220 */ /* 0x000fe20000400000 */
[----:B0-----:R-:W-:Y:S01]  /*70d0*/  F2FP.SATFINITE.E5M2.F32.PACK_AB_MERGE_C R5, RZ, R142, RZ ;  /* 0x0000008eff05723e */ /* 0x001fe200048060ff */
[----:B------:R-:W-:Y:S01]  /*70e0*/  @!P5 STG.E.U8 desc[UR20][R20.64+0x8], R147 ;  /* 0x000008931400d986 */ /* 0x000fe2000c101114 */
[C---:B------:R-:W-:Y:S01]  /*70f0*/  ISETP.LT.OR P5, PT, R6.reuse, 0x11, !P1 ;  /* 0x000000110600780c */ /* 0x040fe20004fa1670 */
[-C--:B------:R-:W-:Y:S01]  /*7100*/  FMUL R137, R137, R14.reuse ;  /* 0x0000000e89897220 */ /* 0x080fe20000400000 */
[----:B------:R-:W-:Y:S01]  /*7110*/  F2FP.SATFINITE.E5M2.F32.PACK_AB_MERGE_C R141, RZ, R141, RZ ;  /* 0x0000008dff8d723e */ /* 0x000fe200048060ff */
[----:B------:R0:W-:Y:S01]  /*7120*/  @!P6 STG.E.U8 desc[UR20][R20.64+0x9], R5 ;  /* 0x000009051400e986 */ /* 0x0001e2000c101114 */
[----:B------:R-:W-:Y:S01]  /*7130*/  ISETP.LT.OR P6, PT, R6, 0x12, !P1 ;  /* 0x000000120600780c */ /* 0x000fe20004fc1670 */
[----:B------:R-:W-:Y:S01]  /*7140*/  FMUL R132, R132, R14 ;  /* 0x0000000e84847220 */ /* 0x000fe20000400000 */
[----:B------:R-:W-:Y:S01]  /*7150*/  F2FP.SATFINITE.E5M2.F32.PACK_AB_MERGE_C R139, RZ, R139, RZ ;  /* 0x0000008bff8b723e */ /* 0x000fe200048060ff */
[----:B------:R-:W-:Y:S01]  /*7160*/  @!P3 STG.E.U8 desc[UR20][R18.64+0x8], R145 ;  /* 0x000008911200b986 */ /* 0x000fe2000c101114 */
[----:B-1----:R-:W-:Y:S01]  /*7170*/  F2FP.SATFINITE.E5M2.F32.PACK_AB_MERGE_C R25, RZ, R140, RZ ;  /* 0x0000008cff19723e */ /* 0x002fe200048060ff */
[-C--:B------:R-:W-:Y:S01]  /*7180*/  FMUL R135, R135, R14.reuse ;  /* 0x0000000e87877220 */ /* 0x080fe20000400000 */
[----:B------:R-:W-:Y:S01]  /*7190*/  ISETP.LT.OR P3, PT, R6, 0x11, !P0 ;  /* 0x000000110600780c */ /* 0x000fe20004761670 */
[-C--:B------:R-:W-:Y:S01]  /*71a0*/  FMUL R130, R130, R14.reuse ;  /* 0x0000000e82827220 */ /* 0x080fe20000400000 */
[----:B------:R-:W-:Y:S01]  /*71b0*/  F2FP.SATFINITE.E5M2.F32.PACK_AB_MERGE_C R137, RZ, R137, RZ ;  /* 0x00000089ff89723e */ /* 0x000fe200048060ff */
[----:B------:R1:W-:Y:S01]  /*71c0*/  @!P4 STG.E.U8 desc[UR20][R18.64+0x9], R25 ;  /* 0x000009191200c986 */ /* 0x0003e2000c101114 */
[C---:B------:R-:W-:Y:S01]  /*71d0*/  ISETP.LT.OR P4, PT, R6.reuse, 0x12, !P0 ;  /* 0x000000120600780c */ /* 0x040fe20004781670 */
[----:B------:R-:W-:Y:S01]  /*71e0*/  FMUL R133, R133, R14 ;  /* 0x0000000e85857220 */ /* 0x000fe20000400000 */
[----:B0-----:R-:W-:Y:S01]  /*71f0*/  F2FP.SATFINITE.E5M2.F32.PACK_AB_MERGE_C R5, RZ, R138, RZ ;  /* 0x0000008aff05723e */ /* 0x001fe200048060ff */
[----:B------:R-:W-:Y:S01]  /*7200*/  @!P5 STG.E.U8 desc[UR20][R20.64+0x10], R143 ;  /* 0x0000108f1400d986 */ /* 0x000fe2000c101114 */
[----:B------:R-:W-:Y:S01]  /*7210*/  ISETP.LT.OR P5, PT, R6, 0x19, !P1 ;  /* 0x000000190600780c */ /* 0x000fe20004fa1670 */
[-C--:B------:R-:W-:Y:S01]  /*7220*/  FMUL R128, R128, R14.reuse ;  /* 0x0000000e80807220 */ /* 0x080fe20000400000 */
[----:B------:R-:W-:Y:S01]  /*7230*/  F2FP.SATFINITE.E5M2.F32.PACK_AB_MERGE_C R135, RZ, R135, RZ ;  /* 0x00000087ff87723e */ /* 0x000fe200048060ff */
[----:B------:R0:W-:Y:S01]  /*7240*/  @!P6 STG.E.U8 desc[UR20][R20.64+0x11], R5 ;  /* 0x000011051400e986 */ /* 0x0001e2000c101114 */
[----:B------:R-:W-:Y:S01]  /*7250*/  ISETP.LT.OR P6, PT, R6, 0x1a, !P1 ;  /* 0x0000001a0600780c */ /* 0x000fe20004fc1670 */
[-C--:B------:R-:W-:Y:S01]  /*7260*/  FMUL R131, R131, R14.reuse ;  /* 0x0000000e83837220 */ /* 0x080fe20000400000 */
[----:B------:R-:W-:Y:S01]  /*7270*/  FMUL R126, R126, R14 ;  /* 0x0000000e7e7e7220 */ /* 0x000fe20000400000 */
[----:B-1----:R-:W-:Y:S01]  /*7280*/  F2FP.SATFINITE.E5M2.F32.PACK_AB_MERGE_C R25, RZ, R136, RZ ;  /* 0x00000088ff19723e */ /* 0x002fe200048060ff */
[----:B------:R-:W-:Y:S01]  /*7290*/  @!P3 STG.E.U8 desc[UR20][R18.64+0x10], R141 ;  /* 0x0000108d1200b986 */ /* 0x000fe2000c101114 */
[C---:B------:R-:W-:Y:S01]  /*72a0*/  ISETP.LT.OR P3, PT, R6.reuse, 0x19, !P0 ;  /* 0x000000190600780c */ /* 0x040fe20004761670 */
        /* <DEDUP_REMOVED lines=37> */
[-C--:B------:R-:W-:Y:S01]  /*7500*/  FMUL R114, R114, R14.reuse ;  /* 0x0000000e72727220 */ /* 0x080fe20000400000 */
        /* <DEDUP_REMOVED lines=81> */
[C---:B------:R-:W-:Y:S01]  /*7a20*/  ISETP.LT.OR P6, PT, R6.reuse, 0x52, !P1 ;  /* 0x000000520600780c */ /* 0x040fe20004fc1670 */
        /* <DEDUP_REMOVED lines=22> */
[----:B------:R-:W-:-:S02]  /*7b90*/  ISETP.LT.OR P3, PT, R6, 0x59, !P0 ;  /* 0x000000590600780c */ /* 0x000fc40004761670 */
[----:B------:R-:W-:Y:S01]  /*7ba0*/  F2FP.SATFINITE.E5M2.F32.PACK_AB_MERGE_C R93, RZ, R93, RZ ;  /* 0x0000005dff5d723e */ /* 0x000fe200048060ff */
[----:B------:R1:W-:Y:S01]  /*7bb0*/  @!P4 STG.E.U8 desc[UR20][R18.64+0x51], R25 ;  /* 0x000051191200c986 */ /* 0x0003e2000c101114 */
[C---:B------:R-:W-:Y:S02]  /*7bc0*/  ISETP.LT.OR P4, PT, R6.reuse, 0x5a, !P0 ;  /* 0x0000005a0600780c */ /* 0x040fe40004781670 */
[----:B0-----:R-:W-:Y:S01]  /*7bd0*/  F2FP.SATFINITE.E5M2.F32.PACK_AB_MERGE_C R5, RZ, R102, RZ ;  /* 0x00000066ff05723e */ /* 0x001fe200048060ff */
[----:B------:R-:W-:Y:S01]  /*7be0*/  @!P5 STG.E.U8 desc[UR20][R20.64+0x58], R107 ;  /* 0x0000586b1400d986 */ /* 0x000fe2000c101114 */
[C---:B------:R-:W-:Y:S02]  /*7bf0*/  ISETP.LT.OR P5, PT, R6.reuse, 0x61, !P1 ;  /* 0x000000610600780c */ /* 0x040fe40004fa1670 */
[----:B------:R-:W-:Y:S01]  /*7c00*/  F2FP.SATFINITE.E5M2.F32.PACK_AB_MERGE_C R23, RZ, R23, RZ ;  /* 0x00000017ff17723e */ /* 0x000fe200048060ff */
[----:B------:R0:W-:Y:S01]  /*7c10*/  @!P6 STG.E.U8 desc[UR20][R20.64+0x59], R5 ;  /* 0x000059051400e986 */ /* 0x0001e2000c101114 */
[----:B------:R-:W-:-:S02]  /*7c20*/  ISETP.LT.OR P6, PT, R6, 0x62, !P1 ;  /* 0x000000620600780c */ /* 0x000fc40004fc1670 */
[----:B------:R-:W-:Y:S01]  /*7c30*/  F2FP.SATFINITE.E5M2.F32.PACK_AB_MERGE_C R89, RZ, R89, RZ ;  /* 0x00000059ff59723e */ /* 0x000fe200048060ff */
[----:B------:R-:W-:Y:S01]  /*7c40*/  @!P3 STG.E.U8 desc[UR20][R18.64+0x58], R105 ;  /* 0x000058691200b986 */ /* 0x000fe2000c101114 */
[----:B-1----:R-:W-:Y:S02]  /*7c50*/  F2FP.SATFINITE.E5M2.F32.PACK_AB_MERGE_C R25, RZ, R100, RZ ;  /* 0x00000064ff19723e */ /* 0x002fe400048060ff */
[C---:B------:R-:W-:Y:S02]  /*7c60*/  ISETP.LT.OR P3, PT, R6.reuse, 0x61, !P0 ;  /* 0x000000610600780c */ /* 0x040fe40004761670 */
[----:B------:R-:W-:Y:S01]  /*7c70*/  F2FP.SATFINITE.E5M2.F32.PACK_AB_MERGE_C R27, RZ, R88, RZ ;  /* 0x00000058ff1b723e */ /* 0x000fe200048060ff */
[----:B------:R1:W-:Y:S01]  /*7c80*/  @!P4 STG.E.U8 desc[UR20][R18.64+0x59], R25 ;  /* 0x000059191200c986 */ /* 0x0003e2000c101114 */
[C---:B------:R-:W-:Y:S02]  /*7c90*/  ISETP.LT.OR P4, PT, R6.reuse, 0x62, !P0 ;  /* 0x000000620600780c */ /* 0x040fe40004781670 */
[----:B0-----:R-:W-:Y:S01]  /*7ca0*/  F2FP.SATFINITE.E5M2.F32.PACK_AB_MERGE_C R5, RZ, R98, RZ ;  /* 0x00000062ff05723e */ /* 0x001fe200048060ff */
[----:B------:R-:W-:Y:S01]  /*7cb0*/  @!P5 STG.E.U8 desc[UR20][R20.64+0x60], R101 ;  /* 0x000060651400d986 */ /* 0x000fe2000c101114 */
[----:B------:R-:W-:-:S03]  /*7cc0*/  ISETP.LT.OR P5, PT, R6, 0x69, !P1 ;  /* 0x000000690600780c */ /* 0x000fc60004fa1670 */
[----:B------:R0:W-:Y:S01]  /*7cd0*/  @!P6 STG.E.U8 desc[UR20][R20.64+0x61], R5 ;  /* 0x000061051400e986 */ /* 0x0001e2000c101114 */
[C---:B------:R-:W-:Y:S02]  /*7ce0*/  ISETP.LT.OR P6, PT, R6.reuse, 0x6a, !P1 ;  /* 0x0000006a0600780c */ /* 0x040fe40004fc1670 */
[----:B-1----:R-:W-:Y:S01]  /*7cf0*/  F2FP.SATFINITE.E5M2.F32.PACK_AB_MERGE_C R25, RZ, R96, RZ ;  /* 0x00000060ff19723e */ /* 0x002fe200048060ff */
[----:B------:R-:W-:Y:S01]  /*7d00*/  @!P3 STG.E.U8 desc[UR20][R18.64+0x60], R103 ;  /* 0x000060671200b986 */ /* 0x000fe2000c101114 */
[----:B------:R-:W-:-:S03]  /*7d10*/  ISETP.LT.OR P3, PT, R6, 0x69, !P0 ;  /* 0x000000690600780c */ /* 0x000fc60004761670 */
        /* <DEDUP_REMOVED lines=12> */
[C---:B------:R-:W-:Y:S01]  /*7de0*/  ISETP.LT.OR P1, PT, R6.reuse, 0x7a, !P1 ;  /* 0x0000007a0600780c */ /* 0x040fe20004f21670 */
[----:B------:R2:W-:Y:S01]  /*7df0*/  @!P5 STG.E.U8 desc[UR20][R20.64+0x70], R95 ;  /* 0x0000705f1400d986 */ /* 0x0005e2000c101114 */
[C---:B------:R-:W-:Y:S02]  /*7e00*/  ISETP.LT.OR P5, PT, R6.reuse, 0x72, !P0 ;  /* 0x000000720600780c */ /* 0x040fe400047a1670 */
[----:B0-----:R-:W-:Y:S01]  /*7e10*/  F2FP.SATFINITE.E5M2.F32.PACK_AB_MERGE_C R5, RZ, R90, RZ ;  /* 0x0000005aff05723e */ /* 0x001fe200048060ff */
[----:B------:R2:W-:Y:S01]  /*7e20*/  @!P6 STG.E.U8 desc[UR20][R20.64+0x71], R91 ;  /* 0x0000715b1400e986 */ /* 0x0005e2000c101114 */
[C---:B------:R-:W-:Y:S02]  /*7e30*/  ISETP.LT.OR P6, PT, R6.reuse, 0x79, !P0 ;  /* 0x000000790600780c */ /* 0x040fe400047c1670 */
[----:B------:R-:W-:Y:S01]  /*7e40*/  ISETP.LT.OR P0, PT, R6, 0x7a, !P0 ;  /* 0x0000007a0600780c */ /* 0x000fe20004701670 */
[----:B------:R2:W-:Y:S01]  /*7e50*/  @!P3 STG.E.U8 desc[UR20][R18.64+0x70], R93 ;  /* 0x0000705d1200b986 */ /* 0x0005e2000c101114 */
[----:B-1----:R-:W-:-:S05]  /*7e60*/  F2FP.SATFINITE.E5M2.F32.PACK_AB_MERGE_C R25, RZ, R22, RZ ;  /* 0x00000016ff19723e */ /* 0x002fca00048060ff */
[----:B------:R2:W-:Y:S04]  /*7e70*/  @!P5 STG.E.U8 desc[UR20][R18.64+0x71], R5 ;  /* 0x000071051200d986 */ /* 0x0005e8000c101114 */
[----:B------:R2:W-:Y:S04]  /*7e80*/  @!P4 STG.E.U8 desc[UR20][R20.64+0x78], R23 ;  /* 0x000078171400c986 */ /* 0x0005e8000c101114 */
[----:B------:R2:W-:Y:S04]  /*7e90*/  @!P1 STG.E.U8 desc[UR20][R20.64+0x79], R25 ;  /* 0x0000791914009986 */ /* 0x0005e8000c101114 */
[----:B------:R2:W-:Y:S04]  /*7ea0*/  @!P6 STG.E.U8 desc[UR20][R18.64+0x78], R89 ;  /* 0x000078591200e986 */ /* 0x0005e8000c101114 */
[----:B------:R2:W-:Y:S02]  /*7eb0*/  @!P0 STG.E.U8 desc[UR20][R18.64+0x79], R27 ;  /* 0x0000791b12008986 */ /* 0x0005e4000c101114 */
.L_x_172:
[----:B------:R-:W-:Y:S05]  /*7ec0*/  BSYNC B0 ;  /* 0x0000000000007941 */ /* 0x000fea0003800000 */
.L_x_42:
[C---:B------:R-:W-:Y:S01]  /*7ed0*/  LEA R2, P0, R8.reuse, R2, 0x1 ;  /* 0x0000000208027211 */ /* 0x040fe200078008ff */
[----:B------:R-:W-:Y:S01]  /*7ee0*/  ULDC.64 UR6, c[0x0][0x650] ;  /* 0x0001940000067ab9 */ /* 0x000fe20000000a00 */
[----:B-----5:R-:W-:Y:S01]  /*7ef0*/  IMAD.U32 R4, RZ, RZ, UR12 ;  /* 0x0000000cff047e24 */ /* 0x020fe2000f8e00ff */
[----:B0-2---:R-:W-:Y:S01]  /*7f00*/  PRMT R18, RZ, 0x7610, R18 ;  /* 0x00007610ff127816 */ /* 0x005fe20000000012 */
[----:B------:R-:W-:Y:S01]  /*7f10*/  IMAD.MOV.U32 R6, RZ, RZ, -0x1 ;  /* 0xffffffffff067424 */ /* 0x000fe200078e00ff */
[----:B------:R-:W-:Y:S01]  /*7f20*/  LEA.HI.X R3, R8, R3, R0, 0x1, P0 ;  /* 0x0000000308037211 */ /* 0x000fe200000f0c00 */
[----:B------:R0:W-:Y:S01]  /*7f30*/  SYNCS.ARRIVE.TRANS64.A1T0 RZ, [R4+UR22], RZ ;  /* 0x000000ff04ff79a7 */ /* 0x0001e20008100016 */
[----:B------:R-:W-:Y:S01]  /*7f40*/  ISETP.GE.U32.AND P0, PT, R2, UR6, PT ;  /* 0x0000000602007c0c */ /* 0x000fe2000bf06070 */
[----:B------:R-:W-:-:S03]  /*7f50*/  IMAD.MOV.U32 R5, RZ, RZ, -0x1 ;  /* 0xffffffffff057424 */ /* 0x000fc600078e00ff */
[----:B------:R-:W-:Y:S01]  /*7f60*/  ISETP.GE.U32.AND.EX P0, PT, R3, UR7, PT, P0 ;  /* 0x0000000703007c0c */ /* 0x000fe2000bf06100 */
[----:B0-----:R-:W-:-:S12]  /*7f70*/  IMAD.MOV.U32 R4, RZ, RZ, -0x1 ;  /* 0xffffffffff047424 */ /* 0x001fd800078e00ff */
[----:B------:R-:W-:Y:S05]  /*7f80*/  @P0 BRA `(.L_x_173) ;  /* 0x0000000400600947 */ /* 0x000fea0003800000 */
[----:B------:R-:W0:Y:S01]  /*7f90*/  S2R R28, SR_CTAID.X ;  /* 0x00000000001c7919 */ /* 0x000e220000002500 */
[----:B------:R-:W2:Y:S01]  /*7fa0*/  LDC.64 R22, c[0x0][0x628] ;  /* 0x00018a00ff167b82 */ /* 0x000ea20000000a00 */
[----:B------:R-:W-:Y:S01]  /*7fb0*/  ULDC UR6, c[0x0][0x150] ;  /* 0x0000540000067ab9 */ /* 0x000fe20000000800 */
[----:B-1--4-:R-:W-:Y:S01]  /*7fc0*/  IMAD.MOV.U32 R20, RZ, RZ, R2 ;  /* 0x000000ffff147224 */ /* 0x012fe200078e0002 */
[----:B------:R-:W1:Y:S01]  /*7fd0*/  S2R R30, SR_CTAID.Y ;  /* 0x00000000001e7919 */ /* 0x000e620000002600 */
[----:B------:R-:W-:-:S04]  /*7fe0*/  IMAD.MOV.U32 R21, RZ, RZ, R3 ;  /* 0x000000ffff157224 */ /* 0x000fc800078e0003 */
[----:B------:R-:W4:Y:S08]  /*7ff0*/  LDC R31, c[0x0][0x144] ;  /* 0x00005100ff1f7b82 */ /* 0x000f300000000800 */
[----:B------:R-:W1:Y:S08]  /*8000*/  LDC R6, c[0x0][0x630] ;  /* 0x00018c00ff067b82 */ /* 0x000e700000000800 */
[----:B------:R-:W1:Y:S01]  /*8010*/  LDC.64 R26, c[0x0][0x620] ;  /* 0x00018800ff1a7b82 */ /* 0x000e620000000a00 */
[----:B--2---:R-:W-:-:S04]  /*8020*/  ISETP.NE.U32.AND P0, PT, R22, RZ, PT ;  /* 0x000000ff1600720c */ /* 0x004fc80003f05070 */
[----:B------:R-:W-:Y:S02]  /*8030*/  ISETP.NE.AND.EX P0, PT, R23, RZ, PT, P0 ;  /* 0x000000ff1700720c */ /* 0x000fe40003f05300 */
[----:B0-----:R-:W-:-:S05]  /*8040*/  I2FP.F32.U32 R4, R28 ;  /* 0x0000001c00047245 */ /* 0x001fca0000201000 */
[----:B------:R-:W-:-:S04]  /*8050*/  FMUL R4, R4, UR6 ;  /* 0x0000000604047c20 */ /* 0x000fc80008400000 */
[----:B------:R0:W2:Y:S02]  /*8060*/  F2I.U32.TRUNC.NTZ R29, R4 ;  /* 0x00000004001d7305 */ /* 0x0000a4000020f000 */
[----:B----4-:R-:W-:Y:S05]  /*8070*/  @!P0 BRA `(.L_x_174) ;  /* 0x0000000000288947 */ /* 0x010fea0003800000 */
[----:B------:R-:W4:Y:S02]  /*8080*/  LDC R5, c[0x0][0x634] ;  /* 0x00018d00ff057b82 */ /* 0x000f240000000800 */
[----:B----4-:R-:W-:-:S05]  /*8090*/  IADD3 R21, P0, R2, R5, RZ ;  /* 0x0000000502157210 */ /* 0x010fca0007f1e0ff */
[----:B---3--:R-:W-:-:S04]  /*80a0*/  IMAD.X R25, RZ, RZ, R3, P0 ;  /* 0x000000ffff197224 */ /* 0x008fc800000e0603 */
[----:B0-----:R-:W-:-:S04]  /*80b0*/  IMAD.WIDE.U32 R4, R25, R22, RZ ;  /* 0x0000001619047225 */ /* 0x001fc800078e00ff */
[----:B------:R-:W-:-:S04]  /*80c0*/  IMAD.WIDE.U32 R18, P0, R21, R23, R4 ;  /* 0x0000001715127225 */ /* 0x000fc80007800004 */
[----:B------:R-:W-:-:S04]  /*80d0*/  IMAD.WIDE.U32 R4, R21, R22, RZ ;  /* 0x0000001615047225 */ /* 0x000fc800078e00ff */
[----:B------:R-:W-:Y:S01]  /*80e0*/  IMAD.X R21, RZ, RZ, RZ, P0 ;  /* 0x000000ffff157224 */ /* 0x000fe200000e06ff */
[----:B------:R-:W-:Y:S01]  /*80f0*/  IADD3 RZ, P0, R5, R18, RZ ;  /* 0x0000001205ff7210 */ /* 0x000fe20007f1e0ff */
[----:B------:R-:W-:-:S04]  /*8100*/  IMAD.MOV.U32 R20, RZ, RZ, R19 ;  /* 0x000000ffff147224 */ /* 0x000fc800078e0013 */
[----:B------:R-:W-:-:S08]  /*8110*/  IMAD.WIDE.U32.X R20, R25, R23, R20, P0 ;  /* 0x0000001719147225 */ /* 0x000fd000000e0414 */
.L_x_174:
[-CC-:B-1-3--:R-:W-:Y:S01]  /*8120*/  SHF.R.U64 R24, R20, R6.reuse, R21.reuse ;  /* 0x0000000614187219 */ /* 0x18afe20000001215 */
[----:B------:R-:W1:Y:S01]  /*8130*/  LDC.64 R34, c[0x0][0x640] ;  /* 0x00019000ff227b82 */ /* 0x000e620000000a00 */
[----:B0-----:R-:W-:Y:S01]  /*8140*/  SHF.R.U32.HI R4, RZ, R6, R21 ;  /* 0x00000006ff047219 */ /* 0x001fe20000011615 */
[----:B--2---:R-:W-:Y:S01]  /*8150*/  IMAD.MOV R29, RZ, RZ, -R29 ;  /* 0x000000ffff1d7224 */ /* 0x004fe200078e0a1d */
[----:B------:R-:W-:Y:S01]  /*8160*/  IADD3 R19, P0, RZ, -R24, RZ ;  /* 0x80000018ff137210 */ /* 0x000fe20007f1e0ff */
[----:B------:R-:W-:Y:S01]  /*8170*/  ULDC UR6, c[0x0][0x154] ;  /* 0x0000550000067ab9 */ /* 0x000fe20000000800 */
[----:B------:R-:W-:Y:S02]  /*8180*/  IMAD.MOV.U32 R21, RZ, RZ, 0x1 ;  /* 0x00000001ff157424 */ /* 0x000fe400078e00ff */
[----:B------:R-:W-:Y:S01]  /*8190*/  IMAD R29, R31, R29, R28 ;  /* 0x0000001d1f1d7224 */ /* 0x000fe200078e021c */
[----:B------:R-:W0:Y:S01]  /*81a0*/  LDC R18, c[0x0][0x618] ;  /* 0x00018600ff127b82 */ /* 0x000e220000000800 */
[----:B------:R-:W-:-:S04]  /*81b0*/  IMAD.X R5, RZ, RZ, ~R4, P0 ;  /* 0x000000ffff057224 */ /* 0x000fc800000e0e04 */
[-C--:B------:R-:W-:Y:S02]  /*81c0*/  IMAD R6, R5, R26.reuse, RZ ;  /* 0x0000001a05067224 */ /* 0x080fe400078e02ff */
[C---:B------:R-:W-:Y:S01]  /*81d0*/  IMAD.WIDE.U32 R4, R19.reuse, R26, R2 ;  /* 0x0000001a13047225 */ /* 0x040fe200078e0002 */
[----:B------:R-:W2:Y:S03]  /*81e0*/  LDC R20, c[0x0][0x608] ;  /* 0x00018200ff147b82 */ /* 0x000ea60000000800 */
[----:B------:R-:W-:Y:S01]  /*81f0*/  IMAD R19, R19, R27, R6 ;  /* 0x0000001b13137224 */ /* 0x000fe200078e0206 */
[----:B------:R-:W-:-:S03]  /*8200*/  I2FP.F32.U32 R6, R30 ;  /* 0x0000001e00067245 */ /* 0x000fc60000201000 */
[----:B------:R-:W-:Y:S01]  /*8210*/  IMAD.IADD R5, R5, 0x1, R19 ;  /* 0x0000000105057824 */ /* 0x000fe200078e0213 */
[----:B------:R-:W3:Y:S01]  /*8220*/  LDC R32, c[0x0][0x658] ;  /* 0x00019600ff207b82 */ /* 0x000ee20000000800 */
[----:B-1----:R-:W-:Y:S01]  /*8230*/  ISETP.NE.U32.AND P0, PT, R34, RZ, PT ;  /* 0x000000ff2200720c */ /* 0x002fe20003f05070 */
[----:B------:R-:W-:-:S03]  /*8240*/  IMAD.MOV.U32 R19, RZ, RZ, -0x1 ;  /* 0xffffffffff137424 */ /* 0x000fc600078e00ff */
[----:B------:R-:W-:-:S03]  /*8250*/  ISETP.NE.AND.EX P0, PT, R35, RZ, PT, P0 ;  /* 0x000000ff2300720c */ /* 0x000fc60003f05300 */
[----:B------:R-:W1:Y:S01]  /*8260*/  LDC R27, c[0x0][0x148] ;  /* 0x00005200ff1b7b82 */ /* 0x000e620000000800 */
[-CC-:B0-----:R-:W-:Y:S02]  /*8270*/  SHF.R.U64 R22, R4, R18.reuse, R5.reuse ;  /* 0x0000001204167219 */ /* 0x181fe40000001205 */
[----:B------:R-:W-:Y:S01]  /*8280*/  SHF.R.U32.HI R5, RZ, R18, R5 ;  /* 0x00000012ff057219 */ /* 0x000fe20000011605 */
[----:B------:R-:W-:-:S04]  /*8290*/  FMUL R18, R6, UR6 ;  /* 0x0000000606127c20 */ /* 0x000fc80008400000 */
[----:B------:R-:W0:Y:S01]  /*82a0*/  LDC R28, c[0x0][0x600] ;  /* 0x00018000ff1c7b82 */ /* 0x000e220000000800 */
[----:B------:R4:W0:Y:S01]  /*82b0*/  F2I.U32.TRUNC.NTZ R25, R18 ;  /* 0x0000001200197305 */ /* 0x000822000020f000 */
[-CC-:B--2---:R-:W-:Y:S02]  /*82c0*/  SHF.R.U64 R6, R22, R20.reuse, R5.reuse ;  /* 0x0000001416067219 */ /* 0x184fe40000001205 */
[----:B------:R-:W-:-:S04]  /*82d0*/  SHF.R.U32.HI R5, RZ, R20, R5 ;  /* 0x00000014ff057219 */ /* 0x000fc80000011605 */
[----:B------:R-:W2:Y:S01]  /*82e0*/  LDC R33, c[0x0][0x648] ;  /* 0x00019200ff217b82 */ /* 0x000ea20000000800 */
[-CC-:B---3--:R-:W-:Y:S02]  /*82f0*/  SHF.R.U64 R26, R6, R32.reuse, R5.reuse ;  /* 0x00000020061a7219 */ /* 0x188fe40000001205 */
[-C--:B------:R-:W-:Y:S02]  /*8300*/  SHF.L.U32 R19, R19, R32.reuse, RZ ;  /* 0x0000002013137219 */ /* 0x080fe400000006ff */
[-C--:B------:R-:W-:Y:S01]  /*8310*/  SHF.R.U32.HI R5, RZ, R32.reuse, R5 ;  /* 0x00000020ff057219 */ /* 0x080fe20000011605 */
[----:B------:R-:W-:Y:S01]  /*8320*/  IMAD.MOV.U32 R4, RZ, RZ, R26 ;  /* 0x000000ffff047224 */ /* 0x000fe200078e001a */
[----:B------:R-:W-:Y:S01]  /*8330*/  SHF.L.U32 R32, R21, R32, RZ ;  /* 0x0000002015207219 */ /* 0x000fe200000006ff */
[----:B------:R-:W3:Y:S01]  /*8340*/  LDC R36, c[0x0][0x638] ;  /* 0x00018e00ff247b82 */ /* 0x000ee20000000800 */
[----:B------:R-:W-:-:S07]  /*8350*/  LOP3.LUT R31, RZ, R19, RZ, 0x33, !PT ;  /* 0x00000013ff1f7212 */ /* 0x000fce00078e33ff */
[----:B------:R-:W0:Y:S01]  /*8360*/  LDC R37, c[0x0][0x610] ;  /* 0x00018400ff257b82 */ /* 0x000e220000000800 */
[----:B----4-:R-:W-:Y:S05]  /*8370*/  @!P0 BRA `(.L_x_175) ;  /* 0x0000000000288947 */ /* 0x010fea0003800000 */
[----:B------:R-:W4:Y:S02]  /*8380*/  LDC R21, c[0x0][0x64c] ;  /* 0x00019300ff157b82 */ /* 0x000f240000000800 */
[----:B----4-:R-:W-:-:S05]  /*8390*/  IADD3 R21, P0, R26, R21, RZ ;  /* 0x000000151a157210 */ /* 0x010fca0007f1e0ff */
        /* <DEDUP_REMOVED lines=8> */
.L_x_175:
[----:B--2---:R-:W-:Y:S01]  /*8420*/  SHF.R.U64 R4, R4, R33, R5 ;  /* 0x0000002104047219 */ /* 0x004fe20000001205 */
[----:B0-----:R-:W-:Y:S01]  /*8430*/  VIADD R21, R28, 0xffffffff ;  /* 0xffffffff1c157836 */ /* 0x001fe20000000000 */
[----:B------:R-:W-:Y:S01]  /*8440*/  LOP3.LUT R19, R6, R31, RZ, 0xc0, !PT ;  /* 0x0000001f06137212 */ /* 0x000fe200078ec0ff */
[----:B------:R-:W-:Y:S02]  /*8450*/  IMAD.MOV R25, RZ, RZ, -R25 ;  /* 0x000000ffff197224 */ /* 0x000fe400078e0a19 */
[----:B------:R-:W-:Y:S02]  /*8460*/  IMAD.MOV R5, RZ, RZ, -R4 ;  /* 0x000000ffff057224 */ /* 0x000fe400078e0a04 */
[----:B------:R-:W-:Y:S01]  /*8470*/  IMAD R6, R32, R4, R19 ;  /* 0x0000000420067224 */ /* 0x000fe200078e0213 */
[----:B------:R-:W-:Y:S01]  /*8480*/  LOP3.LUT R19, R22, R21, RZ, 0xc0, !PT ;  /* 0x0000001516137212 */ /* 0x000fe200078ec0ff */
[----:B-1----:R-:W-:Y:S02]  /*8490*/  @P2 IMAD R29, R27, R25, R30 ;  /* 0x000000191b1d2224 */ /* 0x002fe400078e021e */
[----:B---3--:R-:W-:-:S02]  /*84a0*/  IMAD R4, R5, R36, R26 ;  /* 0x0000002405047224 */ /* 0x008fc400078e021a */
[----:B------:R-:W-:Y:S02]  /*84b0*/  IMAD R6, R6, R37, R29 ;  /* 0x0000002506067224 */ /* 0x000fe400078e021d */
[----:B------:R-:W-:Y:S02]  /*84c0*/  IMAD R19, R4, R28, R19 ;  /* 0x0000001c04137224 */ /* 0x000fe400078e0213 */
[----:B------:R-:W-:Y:S02]  /*84d0*/  IMAD.MOV.U32 R18, RZ, RZ, 0x1 ;  /* 0x00000001ff127424 */ /* 0x000fe400078e00ff */
[----:B------:R-:W-:Y:S01]  /*84e0*/  IMAD.MOV.U32 R4, RZ, RZ, R24 ;  /* 0x000000ffff047224 */ /* 0x000fe200078e0018 */
[----:B------:R-:W-:Y:S02]  /*84f0*/  SEL R5, R19, R6, !P2 ;  /* 0x0000000613057207 */ /* 0x000fe40005000000 */
[----:B------:R-:W-:-:S07]  /*8500*/  SEL R6, R6, R19, !P2 ;  /* 0x0000001306067207 */ /* 0x000fce0005000000 */
.L_x_173:
[----:B------:R-:W-:Y:S02]  /*8510*/  LOP3.LUT P0, RZ, R18, 0xff, RZ, 0xc0, !PT ;  /* 0x000000ff12ff7812 */ /* 0x000fe4000780c0ff */
[----:B------:R-:W-:-:S11]  /*8520*/  LOP3.LUT R150, R150, 0x1, RZ, 0x3c, !PT ;  /* 0x0000000196967812 */ /* 0x000fd600078e3cff */
[----:B------:R-:W-:Y:S05]  /*8530*/  @P0 BRA `(.L_x_176) ;  /* 0xffffff9400540947 */ /* 0x000fea000383ffff */
[----:B------:R-:W-:Y:S05]  /*8540*/  EXIT ;  /* 0x000000000000794d */ /* 0x000fea0003800000 */
.L_x_18:
[----:B------:R-:W-:-:S08]  /*8550*/  ISETP.NE.AND P0, PT, R18, RZ, PT ;  /* 0x000000ff1200720c */ /* 0x000fd00003f05270 */
[----:B--23-5:R-:W0:-:S00]  /*8560*/  USETMAXREG.DEALLOC.CTAPOOL 0x28 ;  /* 0x00000028000079c8 */ /* 0x02ce0000080e0500 */
[----:B------:R-:W-:Y:S05]  /*8570*/  @P0 EXIT ;  /* 0x000000000000094d */ /* 0x000fea0003800000 */
[----:B0-----:R-:W-:Y:S01]  /*8580*/  LOP3.LUT P0, RZ, R20, 0xff, RZ, 0xc0, !PT ;  /* 0x000000ff14ff7812 */ /* 0x001fe2000780c0ff */
[----:B------:R-:W-:Y:S02]  /*8590*/  IMAD.MOV.U32 R12, RZ, RZ, 0x1 ;  /* 0x00000001ff0c7424 */ /* 0x000fe400078e00ff */
[----:B------:R-:W-:-:S10]  /*85a0*/  IMAD.MOV.U32 R15, RZ, RZ, RZ ;  /* 0x000000ffff0f7224 */ /* 0x000fd400078e00ff */
[----:B------:R-:W-:Y:S05]  /*85b0*/  @!P0 BRA `(.L_x_177) ;  /* 0x0000000c00688947 */ /* 0x000fea0003800000 */
[----:B------:R-:W0:Y:S01]  /*85c0*/  S2UR UR9, SR_CgaCtaId ;  /* 0x00000000000979c3 */ /* 0x000e220000008800 */
[----:B------:R-:W-:Y:S01]  /*85d0*/  ULDC UR5, c[0x0][0x658] ;  /* 0x0001960000057ab9 */ /* 0x000fe20000000800 */
[----:B------:R-:W-:Y:S01]  /*85e0*/  UMOV UR10, 0xffffffff ;  /* 0xffffffff000a7882 */ /* 0x000fe20000000000 */
[----:B------:R-:W-:Y:S01]  /*85f0*/  UMOV UR11, 0x1 ;  /* 0x00000001000b7882 */ /* 0x000fe20000000000 */
[----:B------:R-:W-:Y:S01]  /*8600*/  USHF.L.U32 UR10, UR10, UR5, URZ ;  /* 0x000000050a0a7299 */ /* 0x000fe2000800063f */
[----:B------:R-:W-:Y:S01]  /*8610*/  LOP3.LUT P0, RZ, R11, 0x1f, RZ, 0xc0, !PT ;  /* 0x0000001f0bff7812 */ /* 0x000fe2000780c0ff */
[----:B------:R-:W-:Y:S01]  /*8620*/  BSSY B0, `(.L_x_177) ;  /* 0x00000d3000007945 */ /* 0x000fe20003800000 */
[C---:B------:R-:W-:Y:S01]  /*8630*/  ISETP.NE.AND P3, PT, R10.reuse, RZ, PT ;  /* 0x000000ff0a00720c */ /* 0x040fe20003f65270 */
[----:B------:R-:W-:Y:S01]  /*8640*/  ULOP3.LUT UR14, URZ, UR10, URZ, 0x33, !UPT ;  /* 0x0000000a3f0e7292 */ /* 0x000fe2000f8e333f */
[----:B------:R-:W-:Y:S01]  /*8650*/  ISETP.NE.OR P0, PT, R10, RZ, !P0 ;  /* 0x000000ff0a00720c */ /* 0x000fe20004705670 */
[----:B------:R-:W-:Y:S01]  /*8660*/  IMAD.MOV.U32 R14, RZ, RZ, 0x1 ;  /* 0x00000001ff0e7424 */ /* 0x000fe200078e00ff */
[----:B------:R-:W-:Y:S01]  /*8670*/  LOP3.LUT R13, R7, 0x2, RZ, 0xfc, !PT ;  /* 0x00000002070d7812 */ /* 0x000fe200078efcff */
[----:B------:R-:W-:Y:S01]  /*8680*/  IMAD.MOV.U32 R12, RZ, RZ, 0x1 ;  /* 0x00000001ff0c7424 */ /* 0x000fe200078e00ff */
[----:B------:R-:W-:Y:S01]  /*8690*/  ULDC UR4, c[0x0][0x600] ;  /* 0x0001800000047ab9 */ /* 0x000fe20000000800 */
[----:B------:R-:W-:Y:S01]  /*86a0*/  IMAD.MOV.U32 R15, RZ, RZ, RZ ;  /* 0x000000ffff0f7224 */ /* 0x000fe200078e00ff */
[----:B------:R-:W-:Y:S01]  /*86b0*/  UMOV UR15, 0x5 ;  /* 0x00000005000f7882 */ /* 0x000fe20000000000 */
[----:B------:R-:W-:-:S02]  /*86c0*/  UIADD3 UR25, UR13, 0x1, URZ ;  /* 0x000000010d197890 */ /* 0x000fc4000fffe03f */
[----:B------:R-:W-:Y:S02]  /*86d0*/  UIADD3 UR4, UR4, -0x1, URZ ;  /* 0xffffffff04047890 */ /* 0x000fe4000fffe03f */
[----:B------:R-:W-:Y:S01]  /*86e0*/  USHF.L.U32 UR5, UR11, UR5, URZ ;  /* 0x000000050b057299 */ /* 0x000fe2000800063f */
[----:B------:R-:W-:Y:S01]  /*86f0*/  ULDC.64 UR26, c[0x0][0x198] ;  /* 0x00006600001a7ab9 */ /* 0x000fe20000000a00 */
[----:B0-----:R-:W-:Y:S02]  /*8700*/  ULOP3.LUT UR8, UR9, 0x1, URZ, 0xc0, !UPT ;  /* 0x0000000109087892 */ /* 0x001fe4000f8ec03f */
[----:B------:R-:W-:Y:S02]  /*8710*/  USHF.R.U32.HI UR28, URZ, 0x1, UR9 ;  /* 0x000000013f1c7899 */ /* 0x000fe40008011609 */
[----:B------:R-:W-:Y:S02]  /*8720*/  USHF.L.U32 UR6, UR9, 0x6, URZ ;  /* 0x0000000609067899 */ /* 0x000fe4000800063f */
[----:B------:R-:W-:-:S02]  /*8730*/  USHF.L.U32 UR7, UR9, 0xb, URZ ;  /* 0x0000000b09077899 */ /* 0x000fc4000800063f */
[----:B------:R-:W-:Y:S02]  /*8740*/  ULOP3.LUT UR9, UR9, 0xfffffffe, URZ, 0xc0, !UPT ;  /* 0xfffffffe09097892 */ /* 0x000fe4000f8ec03f */
[----:B------:R-:W-:Y:S02]  /*8750*/  UISETP.GT.U32.AND UP0, UPT, UR8, 0xffff, UPT ;  /* 0x0000ffff0800788c */ /* 0x000fe4000bf04070 */
[----:B------:R-:W-:Y:S02]  /*8760*/  USHF.L.U32 UR10, UR11, UR9, URZ ;  /* 0x000000090b0a7299 */ /* 0x000fe4000800063f */
[----:B------:R-:W-:Y:S02]  /*8770*/  ULOP3.LUT UR9, UR9, 0x1, URZ, 0xfc, !UPT ;  /* 0x0000000109097892 */ /* 0x000fe4000f8efc3f */
[----:B------:R-:W-:Y:S02]  /*8780*/  USEL UR8, UR8, 0xffff, !UP0 ;  /* 0x0000ffff08087887 */ /* 0x000fe4000c000000 */
[----:B------:R-:W-:-:S02]  /*8790*/  USHF.L.U32 UR9, UR11, UR9, URZ ;  /* 0x000000090b097299 */ /* 0x000fc4000800063f */
[----:B------:R-:W-:Y:S02]  /*87a0*/  ULOP3.LUT UR8, UR8, 0xffff, URZ, 0xc0, !UPT ;  /* 0x0000ffff08087892 */ /* 0x000fe4000f8ec03f */
[----:B------:R-:W-:Y:S02]  /*87b0*/  ULOP3.LUT UR6, UR6, 0x40, URZ, 0xc0, !UPT ;  /* 0x0000004006067892 */ /* 0x000fe4000f8ec03f */
[----:B------:R-:W-:Y:S02]  /*87c0*/  ULOP3.LUT UR7, UR7, 0x800, URZ, 0xc0, !UPT ;  /* 0x0000080007077892 */ /* 0x000fe4000f8ec03f */
[----:B------:R-:W-:Y:S02]  /*87d0*/  ULOP3.LUT UR20, UR10, UR9, URZ, 0xfc, !UPT ;  /* 0x000000090a147292 */ /* 0x000fe4000f8efc3f */
[----:B------:R-:W-:-:S12]  /*87e0*/  USHF.L.U32 UR15, UR15, UR8, URZ ;  /* 0x000000080f0f7299 */ /* 0x000fd8000800063f */
.L_x_189:
[----:B------:R-:W-:-:S03]  /*87f0*/  UMOV UR8, 0xffffffff ;  /* 0xffffffff00087882 */ /* 0x000fc60000000000 */
[----:B------:R-:W-:Y:S05]  /*8800*/  BRA.DIV UR8, `(.L_x_178) ;  /* 0x0000002208987947 */ /* 0x000fea000b800000 */
[----:B------:R-:W-:-:S13]  /*8810*/  ELECT P1, URZ, PT ;  /* 0x00000000003f782f */ /* 0x000fda0003820000 */
.L_x_235:
[----:B------:R-:W0:Y:S01]  /*8820*/  LDC R10, c[0x0][0x28c] ;  /* 0x0000a300ff0a7b82 */ /* 0x000e220000000800 */
[----:B------:R-:W-:Y:S01]  /*8830*/  BSSY B1, `(.L_x_179) ;  /* 0x000003c000017945 */ /* 0x000fe20003800000 */
[----:B0-----:R-:W-:-:S13]  /*8840*/  ISETP.LT.OR P1, PT, R10, 0x1, !P1 ;  /* 0x000000010a00780c */ /* 0x001fda0004f21670 */
[----:B------:R-:W-:Y:S05]  /*8850*/  @P1 BRA `(.L_x_180) ;  /* 0x0000000000e41947 */ /* 0x000fea0003800000 */
[----:B------:R-:W-:Y:S01]  /*8860*/  LEA R10, R6, UR28, 0x1 ;  /* 0x0000001c060a7c11 */ /* 0x000fe2000f8e08ff */
[----:B------:R-:W-:Y:S01]  /*8870*/  IMAD.MOV.U32 R18, RZ, RZ, RZ ;  /* 0x000000ffff127224 */ /* 0x000fe200078e00ff */
[----:B------:R-:W-:Y:S01]  /*8880*/  LEA R16, R5, UR6, 0x7 ;  /* 0x0000000605107c11 */ /* 0x000fe2000f8e38ff */
[----:B------:R-:W-:Y:S02]  /*8890*/  IMAD.U32 R20, RZ, RZ, UR25 ;  /* 0x00000019ff147e24 */ /* 0x000fe4000f8e00ff */
[----:B------:R-:W-:Y:S02]  /*88a0*/  IMAD.MOV.U32 R5, RZ, RZ, R12 ;  /* 0x000000ffff057224 */ /* 0x000fe400078e000c */
[----:B------:R-:W-:Y:S02]  /*88b0*/  IMAD.MOV.U32 R6, RZ, RZ, R15 ;  /* 0x000000ffff067224 */ /* 0x000fe400078e000f */
[----:B------:R-:W-:-:S07]  /*88c0*/  IMAD.SHL.U32 R17, R10, 0x20, RZ ;  /* 0x000000200a117824 */ /* 0x000fce00078e00ff */
.L_x_184:
[----:B------:R-:W0:Y:S01]  /*88d0*/  S2R R11, SR_CgaCtaId ;  /* 0x00000000000b7919 */ /* 0x000e220000008800 */
[----:B------:R-:W-:-:S04]  /*88e0*/  MOV R10, 0x400 ;  /* 0x00000400000a7802 */ /* 0x000fc80000000f00 */
[----:B0-----:R-:W-:Y:S02]  /*88f0*/  LEA R21, R11, R10, 0x18 ;  /* 0x0000000a0b157211 */ /* 0x001fe400078ec0ff */
[----:B------:R-:W-:Y:S01]  /*8900*/  SHF.L.U32 R10, R5, 0x1f, RZ ;  /* 0x0000001f050a7819 */ /* 0x000fe200000006ff */
[----:B------:R-:W0:Y:S02]  /*8910*/  @!P3 LDC R11, c[0x0][0x500] ;  /* 0x00014000ff0bbb82 */ /* 0x000e240000000800 */
[----:B------:R-:W-:-:S04]  /*8920*/  IMAD R19, R6, 0x8, R21 ;  /* 0x0000000806137824 */ /* 0x000fc800078e0215 */
[----:B------:R-:W1:Y:S02]  /*8930*/  SYNCS.PHASECHK.TRANS64.TRYWAIT P1, [R19+URZ+0x128], R10 ;  /* 0x0001280a130075a7 */ /* 0x000e64000802017f */
[----:B-1----:R-:W-:Y:S05]  /*8940*/  @!P1 BRA `(.L_x_181) ;  /* 0x0000002000689947 */ /* 0x002fea0003800000 */
.L_x_236:
[----:B-1----:R-:W-:Y:S01]  /*8950*/  PRMT R10, R13, 0x9910, RZ ;  /* 0x000099100d0a7816 */ /* 0x002fe200000000ff */
[----:B0-----:R0:W-:Y:S03]  /*8960*/  @!P3 SYNCS.ARRIVE.TRANS64 RZ, [R19+URZ], R11 ;  /* 0x0000000b13ffb9a7 */ /* 0x0011e6000800003f */
[----:B------:R-:W-:-:S13]  /*8970*/  ISETP.NE.AND P1, PT, R10, 0x2, PT ;  /* 0x000000020a00780c */ /* 0x000fda0003f25270 */
[----:B0-----:R-:W-:Y:S05]  /*8980*/  @P1 BRA `(.L_x_182) ;  /* 0x0000000000041947 */ /* 0x001fea0003800000 */
[----:B------:R-:W-:Y:S01]  /*8990*/  BPT.TRAP 0x1 ;  /* 0x000000040000795c */ /* 0x000fe20000300000 */
.L_x_182:
[----:B------:R-:W-:Y:S05]  /*89a0*/  @P0 BRA `(.L_x_183) ;  /* 0x0000000000040947 */ /* 0x000fea0003800000 */
[----:B------:R-:W-:Y:S01]  /*89b0*/  BPT.TRAP 0x1 ;  /* 0x000000040000795c */ /* 0x000fe20000300000 */
.L_x_183:
[----:B------:R-:W-:Y:S01]  /*89c0*/  LEA R10, R6, UR28, 0x1 ;  /* 0x0000001c060a7c11 */ /* 0x000fe2000f8e08ff */
[----:B------:R-:W-:Y:S01]  /*89d0*/  VIADD R20, R20, 0xffffffff ;  /* 0xffffffff14147836 */ /* 0x000fe20000000000 */
[----:B------:R-:W-:Y:S01]  /*89e0*/  R2UR UR11, R6 ;  /* 0x00000000060b72ca */ /* 0x000fe200000e0000 */
[----:B------:R-:W-:Y:S01]  /*89f0*/  UIADD3 UR16, UP0, UR26, 0xf0, URZ ;  /* 0x000000f01a107890 */ /* 0x000fe2000ff1e03f */
[----:B------:R-:W-:Y:S01]  /*8a00*/  R2UR UR22, R21 ;  /* 0x00000000151672ca */ /* 0x000fe200000e0000 */
[----:B------:R-:W-:Y:S01]  /*8a10*/  IMAD.U32 R10, R10, 0x400, R21 ;  /* 0x000004000a0a7824 */ /* 0x000fe200078e0015 */
[----:B------:R-:W-:Y:S01]  /*8a20*/  R2UR UR23, R17 ;  /* 0x00000000111772ca */ /* 0x000fe200000e0000 */
[----:B------:R-:W-:Y:S01]  /*8a30*/  UIADD3 UR30, UP1, UR26, 0x1f0, URZ ;  /* 0x000001f01a1e7890 */ /* 0x000fe2000ff3e03f */
[----:B------:R-:W-:Y:S01]  /*8a40*/  R2UR UR9, R19 ;  /* 0x00000000130972ca */ /* 0x000fe200000e0000 */
[----:B------:R-:W-:Y:S01]  /*8a50*/  UIADD3.X UR17, URZ, UR27, URZ, UP0, !UPT ;  /* 0x0000001b3f117290 */ /* 0x000fe200087fe43f */
[----:B------:R-:W-:Y:S01]  /*8a60*/  R2UR UR8, R10 ;  /* 0x000000000a0872ca */ /* 0x000fe200000e0000 */
[----:B------:R-:W-:Y:S01]  /*8a70*/  UPRMT UR21, URZ, 0x5410, UR15 ;  /* 0x000054103f157896 */ /* 0x000fe2000800000f */
[----:B------:R-:W-:Y:S01]  /*8a80*/  R2UR UR10, R18 ;  /* 0x00000000120a72ca */ /* 0x000fe200000e0000 */
[----:B------:R-:W-:Y:S01]  /*8a90*/  VIADD R6, R6, 0x1 ;  /* 0x0000000106067836 */ /* 0x000fe20000000000 */
[----:B------:R-:W-:Y:S01]  /*8aa0*/  R2UR UR12, R4 ;  /* 0x00000000040c72ca */ /* 0x000fe200000e0000 */
[----:B------:R-:W-:Y:S01]  /*8ab0*/  ULEA UR11, UR11, UR7, 0xc ;  /* 0x000000070b0b7291 */ /* 0x000fe2000f8e603f */
[----:B------:R-:W-:Y:S01]  /*8ac0*/  R2UR UR24, R16 ;  /* 0x00000000101872ca */ /* 0x000fe200000e0000 */
[----:B------:R-:W-:Y:S01]  /*8ad0*/  UPRMT UR29, URZ, 0x5410, UR20 ;  /* 0x000054103f1d7896 */ /* 0x000fe20008000014 */
[----:B------:R-:W-:Y:S01]  /*8ae0*/  ISETP.GT.AND P4, PT, R20, 0x1, PT ;  /* 0x000000011400780c */ /* 0x000fe20003f84270 */
[----:B------:R-:W-:Y:S01]  /*8af0*/  UIADD3 UR22, UR22, 0x12b80, UR11 ;  /* 0x00012b8016167890 */ /* 0x000fe2000fffe00b */
[----:B------:R-:W-:Y:S01]  /*8b00*/  ISETP.NE.AND P1, PT, R6, 0x25, PT ;  /* 0x000000250600780c */ /* 0x000fe20003f25270 */
[----:B------:R-:W-:Y:S01]  /*8b10*/  UIADD3.X UR31, URZ, UR27, URZ, UP1, !UPT ;  /* 0x0000001b3f1f7290 */ /* 0x000fe20008ffe43f */
[----:B------:R-:W-:Y:S01]  /*8b20*/  VIADD R18, R18, 0x20 ;  /* 0x0000002012127836 */ /* 0x000fe20000000000 */
[----:B------:R-:W-:Y:S01]  /*8b30*/  UIADD3 UR8, UR8, 0x380, URZ ;  /* 0x0000038008087890 */ /* 0x000fe2000fffe03f */
[----:B------:R-:W-:Y:S01]  /*8b40*/  SEL R10, RZ, 0x1, P1 ;  /* 0x00000001ff0a7807 */ /* 0x000fe20000800000 */
[----:B------:R-:W-:Y:S01]  /*8b50*/  UMOV UR18, 0x0 ;  /* 0x0000000000127882 */ /* 0x000fe20000000000 */
[----:B------:R-:W-:Y:S01]  /*8b60*/  UMOV UR19, 0x10000000 ;  /* 0x1000000000137882 */ /* 0x000fe20000000000 */
[----:B------:R-:W-:Y:S01]  /*8b70*/  UMOV UR11, UR23 ;  /* 0x00000017000b7c82 */ /* 0x000fe20008000000 */
[----:B------:R-:W-:-:S02]  /*8b80*/  LOP3.LUT R5, R5, R10, RZ, 0x3c, !PT ;  /* 0x0000000a05057212 */ /* 0x000fc400078e3cff */
[----:B------:R-:W-:Y:S02]  /*8b90*/  SEL R6, R6, RZ, P1 ;  /* 0x000000ff06067207 */ /* 0x000fe40000800000 */
[----:B------:R0:W-:Y:S02]  /*8ba0*/  UTMALDG.3D.MULTICAST [UR8], [UR16], UR21, desc[UR18] ;  /* 0x00001208100073b4 */ /* 0x0001e40008011815 */
[----:B0-----:R-:W-:Y:S01]  /*8bb0*/  UMOV UR8, UR22 ;  /* 0x0000001600087c82 */ /* 0x001fe20008000000 */
[----:B------:R-:W-:Y:S02]  /*8bc0*/  UMOV UR11, UR24 ;  /* 0x00000018000b7c82 */ /* 0x000fe40008000000 */
[----:B------:R0:W-:Y:S02]  /*8bd0*/  UTMALDG.3D.MULTICAST [UR8], [UR30], UR29, desc[UR18] ;  /* 0x000012081e0073b4 */ /* 0x0001e4000801181d */
[----:B0-----:R-:W-:Y:S05]  /*8be0*/  @P4 BRA `(.L_x_184) ;  /* 0xfffffffc00384947 */ /* 0x001fea000383ffff */
.L_x_180:
[----:B------:R-:W-:Y:S05]  /*8bf0*/  BSYNC B1 ;  /* 0x0000000000017941 */ /* 0x000fea0003800000 */
.L_x_179:
[----:B------:R-:W-:Y:S01]  /*8c00*/  LOP3.LUT P5, RZ, R14, 0xff, RZ, 0xc0, !PT ;  /* 0x000000ff0eff7812 */ /* 0x000fe200078ac0ff */
[----:B------:R-:W-:Y:S01]  /*8c10*/  VIADD R6, R15, UR13 ;  /* 0x0000000d0f067c36 */ /* 0x000fe20008000000 */
[----:B------:R-:W-:Y:S02]  /*8c20*/  UISETP.GE.U32.AND UP0, UPT, UR13, 0x25, UPT ;  /* 0x000000250d00788c */ /* 0x000fe4000bf06070 */
[----:B------:R-:W-:Y:S01]  /*8c30*/  IMAD.U32 R14, RZ, RZ, UR13 ;  /* 0x0000000dff0e7e24 */ /* 0x000fe2000f8e00ff */
[----:B------:R-:W-:Y:S01]  /*8c40*/  ULDC.64 UR8, c[0x0][0x650] ;  /* 0x0001940000087ab9 */ /* 0x000fe20000000a00 */
[C---:B------:R-:W-:Y:S01]  /*8c50*/  IMAD.WIDE.U32 R4, R6.reuse, -0x45306eb3, RZ ;  /* 0xbacf914d06047825 */ /* 0x040fe200078e00ff */
[C---:B------:R-:W-:Y:S01]  /*8c60*/  ISETP.GT.U32.AND P1, PT, R6.reuse, 0x24, PT ;  /* 0x000000240600780c */ /* 0x040fe20003f24070 */
[----:B------:R-:W-:Y:S01]  /*8c70*/  BSSY B1, `(.L_x_185) ;  /* 0x000006b000017945 */ /* 0x000fe20003800000 */
[----:B------:R-:W-:Y:S01]  /*8c80*/  PLOP3.LUT P4, PT, PT, PT, UP0, 0x80, 0x0 ;  /* 0x000000000000781c */ /* 0x000fe20003f8f008 */
[----:B------:R-:W-:Y:S01]  /*8c90*/  IMAD.IADD R4, R6, 0x1, -R5 ;  /* 0x0000000106047824 */ /* 0x000fe200078e0a05 */
[----:B------:R-:W-:-:S02]  /*8ca0*/  ISETP.LT.U32.AND P1, PT, R14, 0x25, P1 ;  /* 0x000000250e00780c */ /* 0x000fc40000f21070 */
[----:B------:R-:W-:Y:S01]  /*8cb0*/  PRMT R14, RZ, 0x7610, R14 ;  /* 0x00007610ff0e7816 */ /* 0x000fe2000000000e */
[----:B------:R-:W0:Y:S01]  /*8cc0*/  @P5 S2R R11, SR_CgaCtaId ;  /* 0x00000000000b5919 */ /* 0x000e220000008800 */
[----:B------:R-:W-:Y:S02]  /*8cd0*/  @P5 MOV R10, 0x400 ;  /* 0x00000400000a5802 */ /* 0x000fe40000000f00 */
[----:B------:R-:W-:Y:S01]  /*8ce0*/  LEA.HI R4, R4, R5, RZ, 0x1f ;  /* 0x0000000504047211 */ /* 0x000fe200078ff8ff */
[----:B------:R-:W-:-:S03]  /*8cf0*/  IMAD.MOV.U32 R5, RZ, RZ, -0x1 ;  /* 0xffffffffff057424 */ /* 0x000fc600078e00ff */
[----:B------:R-:W-:Y:S01]  /*8d00*/  SHF.R.U32.HI R15, RZ, 0x5, R4 ;  /* 0x00000005ff0f7819 */ /* 0x000fe20000011604 */
[----:B------:R-:W-:Y:S01]  /*8d10*/  IMAD.MOV.U32 R4, RZ, RZ, -0x1 ;  /* 0xffffffffff047424 */ /* 0x000fe200078e00ff */
[----:B0-----:R-:W-:Y:S02]  /*8d20*/  @P5 LEA R10, R11, R10, 0x18 ;  /* 0x0000000a0b0a5211 */ /* 0x001fe400078ec0ff */
[----:B------:R-:W-:Y:S02]  /*8d30*/  SEL R11, RZ, 0x1, !P1 ;  /* 0x00000001ff0b7807 */ /* 0x000fe40004800000 */
[----:B------:R-:W-:Y:S01]  /*8d40*/  IADD3 R2, P1, R2, R8, RZ ;  /* 0x0000000802027210 */ /* 0x000fe20007f3e0ff */
[----:B------:R0:W-:Y:S01]  /*8d50*/  @P5 SYNCS.ARRIVE.TRANS64.A1T0 RZ, [R10+URZ+0x288], RZ ;  /* 0x000288ff0aff59a7 */ /* 0x0001e2000810003f */
[----:B------:R-:W-:-:S03]  /*8d60*/  LOP3.LUT R12, R12, R11, RZ, 0x3c, !PT ;  /* 0x0000000b0c0c7212 */ /* 0x000fc600078e3cff */
[----:B------:R-:W-:Y:S01]  /*8d70*/  IMAD.X R3, R3, 0x1, R0, P1 ;  /* 0x0000000103037824 */ /* 0x000fe200008e0600 */
[----:B------:R-:W-:Y:S02]  /*8d80*/  ISETP.GE.U32.AND P1, PT, R2, UR8, PT ;  /* 0x0000000802007c0c */ /* 0x000fe4000bf26070 */
[----:B------:R-:W-:Y:S01]  /*8d90*/  @P4 LOP3.LUT R12, R12, 0x1, R15, 0x78, !PT ;  /* 0x000000010c0c4812 */ /* 0x000fe200078e780f */
[----:B------:R-:W-:Y:S01]  /*8da0*/  IMAD R15, R15, -0x25, R6 ;  /* 0xffffffdb0f0f7824 */ /* 0x000fe200078e0206 */
[----:B------:R-:W-:Y:S01]  /*8db0*/  ISETP.GE.U32.AND.EX P1, PT, R3, UR9, PT, P1 ;  /* 0x0000000903007c0c */ /* 0x000fe2000bf26110 */
[----:B------:R-:W-:Y:S01]  /*8dc0*/  IMAD.MOV.U32 R6, RZ, RZ, -0x1 ;  /* 0xffffffffff067424 */ /* 0x000fe200078e00ff */
[----:B0-----:R-:W-:-:S11]  /*8dd0*/  PRMT R10, RZ, 0x7610, R10 ;  /* 0x00007610ff0a7816 */ /* 0x001fd6000000000a */
[----:B------:R-:W-:Y:S05]  /*8de0*/  @P1 BRA `(.L_x_186) ;  /* 0x00000004004c1947 */ /* 0x000fea0003800000 */
[----:B------:R-:W0:Y:S01]  /*8df0*/  S2R R17, SR_CTAID.X ;  /* 0x0000000000117919 */ /* 0x000e220000002500 */
[----:B------:R-:W-:Y:S01]  /*8e00*/  ULDC.64 UR8, c[0x0][0x628] ;  /* 0x00018a0000087ab9 */ /* 0x000fe20000000a00 */
[----:B------:R-:W1:Y:S01]  /*8e10*/  LDC R18, c[0x0][0x144] ;  /* 0x00005100ff127b82 */ /* 0x000e620000000800 */
[----:B------:R-:W-:Y:S01]  /*8e20*/  ISETP.NE.U32.AND P1, PT, RZ, UR8, PT ;  /* 0x00000008ff007c0c */ /* 0x000fe2000bf25070 */
[----:B------:R-:W2:Y:S01]  /*8e30*/  S2R R6, SR_CTAID.Y ;  /* 0x0000000000067919 */ /* 0x000ea20000002600 */
[----:B------:R-:W-:Y:S01]  /*8e40*/  ULDC UR10, c[0x0][0x150] ;  /* 0x00005400000a7ab9 */ /* 0x000fe20000000800 */
[----:B------:R-:W-:Y:S01]  /*8e50*/  ULDC UR11, c[0x0][0x630] ;  /* 0x00018c00000b7ab9 */ /* 0x000fe20000000800 */
[----:B------:R-:W-:Y:S01]  /*8e60*/  ISETP.NE.AND.EX P1, PT, RZ, UR9, PT, P1 ;  /* 0x00000009ff007c0c */ /* 0x000fe2000bf25310 */
[----:B------:R-:W-:Y:S01]  /*8e70*/  IMAD.MOV.U32 R4, RZ, RZ, R2 ;  /* 0x000000ffff047224 */ /* 0x000fe200078e0002 */
[----:B0-----:R-:W-:-:S05]  /*8e80*/  I2FP.F32.U32 R5, R17 ;  /* 0x0000001100057245 */ /* 0x001fca0000201000 */
[----:B------:R-:W-:Y:S01]  /*8e90*/  FMUL R20, R5, UR10 ;  /* 0x0000000a05147c20 */ /* 0x000fe20008400000 */
[----:B------:R-:W-:-:S05]  /*8ea0*/  IMAD.MOV.U32 R5, RZ, RZ, R3 ;  /* 0x000000ffff057224 */ /* 0x000fca00078e0003 */
[----:B--2---:R-:W-:Y:S05]  /*8eb0*/  @!P1 BRA `(.L_x_187) ;  /* 0x0000000000289947 */ /* 0x004fea0003800000 */
[----:B------:R-:W-:Y:S02]  /*8ec0*/  ULDC UR10, c[0x0][0x634] ;  /* 0x00018d00000a7ab9 */ /* 0x000fe40000000800 */
[----:B------:R-:W-:-:S05]  /*8ed0*/  IADD3 R5, P1, R2, UR10, RZ ;  /* 0x0000000a02057c10 */ /* 0x000fca000ff3e0ff */
[----:B------:R-:W-:-:S04]  /*8ee0*/  IMAD.X R19, RZ, RZ, R3, P1 ;  /* 0x000000ffff137224 */ /* 0x000fc800008e0603 */
[----:B------:R-:W-:-:S04]  /*8ef0*/  IMAD.WIDE.U32 R10, R19, UR8, RZ ;  /* 0x00000008130a7c25 */ /* 0x000fc8000f8e00ff */
[----:B------:R-:W-:-:S04]  /*8f00*/  IMAD.WIDE.U32 R10, P1, R5, UR9, R10 ;  /* 0x00000009050a7c25 */ /* 0x000fc8000f82000a */
[----:B------:R-:W-:-:S04]  /*8f10*/  IMAD.WIDE.U32 R4, R5, UR8, RZ ;  /* 0x0000000805047c25 */ /* 0x000fc8000f8e00ff */
[----:B------:R-:W-:Y:S01]  /*8f20*/  IMAD.MOV.U32 R4, RZ, RZ, R11 ;  /* 0x000000ffff047224 */ /* 0x000fe200078e000b */
[----:B------:R-:W-:Y:S01]  /*8f30*/  IADD3 RZ, P4, R5, R10, RZ ;  /* 0x0000000a05ff7210 */ /* 0x000fe20007f9e0ff */
[----:B------:R-:W-:-:S04]  /*8f40*/  IMAD.X R5, RZ, RZ, RZ, P1 ;  /* 0x000000ffff057224 */ /* 0x000fc800008e06ff */
[----:B------:R-:W-:-:S08]  /*8f50*/  IMAD.WIDE.U32.X R4, R19, UR9, R4, P4 ;  /* 0x0000000913047c25 */ /* 0x000fd0000a0e0404 */
.L_x_187:
[--C-:B------:R-:W-:Y:S01]  /*8f60*/  SHF.R.U64 R16, R4, UR11, R5.reuse ;  /* 0x0000000b04107c19 */ /* 0x100fe20008001205 */
[----:B------:R-:W0:Y:S01]  /*8f70*/  F2I.U32.TRUNC.NTZ R20, R20 ;  /* 0x0000001400147305 */ /* 0x000e22000020f000 */
[----:B------:R-:W-:Y:S01]  /*8f80*/  SHF.R.U32.HI R4, RZ, UR11, R5 ;  /* 0x0000000bff047c19 */ /* 0x000fe20008011605 */
[----:B------:R-:W-:Y:S01]  /*8f90*/  ULDC.64 UR8, c[0x0][0x620] ;  /* 0x0001880000087ab9 */ /* 0x000fe20000000a00 */
[----:B------:R-:W-:Y:S01]  /*8fa0*/  IADD3 R11, P1, RZ, -R16, RZ ;  /* 0x80000010ff0b7210 */ /* 0x000fe20007f3e0ff */
[----:B------:R-:W-:Y:S01]  /*8fb0*/  ULDC.64 UR10, c[0x0][0x640] ;  /* 0x00019000000a7ab9 */ /* 0x000fe20000000a00 */
[----:B------:R-:W2:Y:S03]  /*8fc0*/  LDC R21, c[0x0][0x148] ;  /* 0x00005200ff157b82 */ /* 0x000ea60000000800 */
[----:B------:R-:W-:Y:S01]  /*8fd0*/  IMAD.X R4, RZ, RZ, ~R4, P1 ;  /* 0x000000ffff047224 */ /* 0x000fe200008e0e04 */
[----:B------:R-:W-:-:S03]  /*8fe0*/  ISETP.NE.U32.AND P1, PT, RZ, UR10, PT ;  /* 0x0000000aff007c0c */ /* 0x000fc6000bf25070 */
[----:B------:R-:W-:Y:S01]  /*8ff0*/  IMAD R10, R4, UR8, RZ ;  /* 0x00000008040a7c24 */ /* 0x000fe2000f8e02ff */
[----:B------:R-:W-:Y:S01]  /*9000*/  ISETP.NE.AND.EX P1, PT, RZ, UR11, PT, P1 ;  /* 0x0000000bff007c0c */ /* 0x000fe2000bf25310 */
[----:B------:R-:W-:Y:S01]  /*9010*/  IMAD.WIDE.U32 R4, R11, UR8, R2 ;  /* 0x000000080b047c25 */ /* 0x000fe2000f8e0002 */
[----:B------:R-:W-:-:S03]  /*9020*/  ULDC UR8, c[0x0][0x618] ;  /* 0x0001860000087ab9 */ /* 0x000fc60000000800 */
[----:B------:R-:W-:Y:S01]  /*9030*/  IMAD R11, R11, UR9, R10 ;  /* 0x000000090b0b7c24 */ /* 0x000fe2000f8e020a */
[----:B------:R-:W-:Y:S01]  /*9040*/  ULDC UR9, c[0x0][0x154] ;  /* 0x0000550000097ab9 */ /* 0x000fe20000000800 */
[----:B0-----:R-:W-:Y:S02]  /*9050*/  IMAD.MOV R10, RZ, RZ, -R20 ;  /* 0x000000ffff0a7224 */ /* 0x001fe400078e0a14 */
[----:B------:R-:W-:Y:S02]  /*9060*/  IMAD.IADD R5, R5, 0x1, R11 ;  /* 0x0000000105057824 */ /* 0x000fe400078e020b */
[----:B-1----:R-:W-:Y:S01]  /*9070*/  IMAD R17, R18, R10, R17 ;  /* 0x0000000a12117224 */ /* 0x002fe200078e0211 */
[----:B------:R-:W-:Y:S02]  /*9080*/  I2FP.F32.U32 R10, R6 ;  /* 0x00000006000a7245 */ /* 0x000fe40000201000 */
[--C-:B------:R-:W-:Y:S02]  /*9090*/  SHF.R.U64 R18, R4, UR8, R5.reuse ;  /* 0x0000000804127c19 */ /* 0x100fe40008001205 */
[----:B------:R-:W-:Y:S01]  /*90a0*/  SHF.R.U32.HI R5, RZ, UR8, R5 ;  /* 0x00000008ff057c19 */ /* 0x000fe20008011605 */
[----:B------:R-:W-:Y:S01]  /*90b0*/  FMUL R10, R10, UR9 ;  /* 0x000000090a0a7c20 */ /* 0x000fe20008400000 */
[----:B------:R-:W-:-:S02]  /*90c0*/  ULDC UR8, c[0x0][0x608] ;  /* 0x0001820000087ab9 */ /* 0x000fc40000000800 */
[--C-:B------:R-:W-:Y:S01]  /*90d0*/  SHF.R.U64 R20, R18, UR8, R5.reuse ;  /* 0x0000000812147c19 */ /* 0x100fe20008001205 */
[----:B------:R0:W1:Y:S01]  /*90e0*/  F2I.U32.TRUNC.NTZ R22, R10 ;  /* 0x0000000a00167305 */ /* 0x000062000020f000 */
[----:B------:R-:W-:Y:S01]  /*90f0*/  SHF.R.U32.HI R5, RZ, UR8, R5 ;  /* 0x00000008ff057c19 */ /* 0x000fe20008011605 */
[----:B------:R-:W-:-:S03]  /*9100*/  ULDC UR8, c[0x0][0x658] ;  /* 0x0001960000087ab9 */ /* 0x000fc60000000800 */
[--C-:B------:R-:W-:Y:S02]  /*9110*/  SHF.R.U64 R19, R20, UR8, R5.reuse ;  /* 0x0000000814137c19 */ /* 0x100fe40008001205 */
[----:B------:R-:W-:-:S03]  /*9120*/  SHF.R.U32.HI R23, RZ, UR8, R5 ;  /* 0x00000008ff177c19 */ /* 0x000fc60008011605 */
[----:B------:R-:W-:Y:S02]  /*9130*/  IMAD.MOV.U32 R4, RZ, RZ, R19 ;  /* 0x000000ffff047224 */ /* 0x000fe400078e0013 */
[----:B------:R-:W-:Y:S01]  /*9140*/  IMAD.MOV.U32 R5, RZ, RZ, R23 ;  /* 0x000000ffff057224 */ /* 0x000fe200078e0017 */
[----:B0-----:R-:W-:Y:S06]  /*9150*/  @!P1 BRA `(.L_x_188) ;  /* 0x0000000000289947 */ /* 0x001fec0003800000 */
        /* <DEDUP_REMOVED lines=10> */
.L_x_188:
[----:B------:R-:W-:Y:S01]  /*9200*/  ULDC UR8, c[0x0][0x648] ;  /* 0x0001920000087ab9 */ /* 0x000fe20000000800 */
[----:B-1----:R-:W-:Y:S01]  /*9210*/  IMAD.MOV R22, RZ, RZ, -R22 ;  /* 0x000000ffff167224 */ /* 0x002fe200078e0a16 */
[----:B------:R-:W-:Y:S01]  /*9220*/  SHF.R.U64 R5, R4, UR8, R5 ;  /* 0x0000000804057c19 */ /* 0x000fe20008001205 */
[----:B------:R-:W-:Y:S01]  /*9230*/  ULDC UR8, c[0x0][0x638] ;  /* 0x00018e0000087ab9 */ /* 0x000fe20000000800 */
[----:B------:R-:W-:Y:S01]  /*9240*/  LOP3.LUT R4, R20, UR14, RZ, 0xc0, !PT ;  /* 0x0000000e14047c12 */ /* 0x000fe2000f8ec0ff */
[----:B--2---:R-:W-:Y:S01]  /*9250*/  @P2 IMAD R17, R21, R22, R6 ;  /* 0x0000001615112224 */ /* 0x004fe200078e0206 */
[----:B------:R-:W-:Y:S01]  /*9260*/  LOP3.LUT R18, R18, UR4, RZ, 0xc0, !PT ;  /* 0x0000000412127c12 */ /* 0x000fe2000f8ec0ff */
[----:B------:R-:W-:Y:S01]  /*9270*/  IMAD.MOV R6, RZ, RZ, -R5 ;  /* 0x000000ffff067224 */ /* 0x000fe200078e0a05 */
[----:B------:R-:W-:Y:S01]  /*9280*/  ULDC UR9, c[0x0][0x610] ;  /* 0x0001840000097ab9 */ /* 0x000fe20000000800 */
[----:B------:R-:W-:Y:S02]  /*9290*/  IMAD R4, R5, UR5, R4 ;  /* 0x0000000505047c24 */ /* 0x000fe4000f8e0204 */
[----:B------:R-:W-:Y:S01]  /*92a0*/  IMAD R19, R6, UR8, R19 ;  /* 0x0000000806137c24 */ /* 0x000fe2000f8e0213 */
[----:B------:R-:W-:Y:S01]  /*92b0*/  ULDC UR8, c[0x0][0x600] ;  /* 0x0001800000087ab9 */ /* 0x000fe20000000800 */
[----:B------:R-:W-:-:S02]  /*92c0*/  IMAD R17, R4, UR9, R17 ;  /* 0x0000000904117c24 */ /* 0x000fc4000f8e0211 */
[----:B------:R-:W-:Y:S02]  /*92d0*/  IMAD R6, R19, UR8, R18 ;  /* 0x0000000813067c24 */ /* 0x000fe4000f8e0212 */
[----:B------:R-:W-:Y:S02]  /*92e0*/  IMAD.MOV.U32 R10, RZ, RZ, 0x1 ;  /* 0x00000001ff0a7424 */ /* 0x000fe400078e00ff */
[----:B------:R-:W-:Y:S01]  /*92f0*/  IMAD.MOV.U32 R4, RZ, RZ, R16 ;  /* 0x000000ffff047224 */ /* 0x000fe200078e0010 */
[----:B------:R-:W-:Y:S02]  /*9300*/  SEL R5, R6, R17, !P2 ;  /* 0x0000001106057207 */ /* 0x000fe40005000000 */
[----:B------:R-:W-:-:S07]  /*9310*/  SEL R6, R17, R6, !P2 ;  /* 0x0000000611067207 */ /* 0x000fce0005000000 */
.L_x_186:
[----:B------:R-:W-:Y:S05]  /*9320*/  BSYNC B1 ;  /* 0x0000000000017941 */ /* 0x000fea0003800000 */
.L_x_185:
[----:B------:R-:W-:-:S13]  /*9330*/  LOP3.LUT P1, RZ, R10, 0xff, RZ, 0xc0, !PT ;  /* 0x000000ff0aff7812 */ /* 0x000fda000782c0ff */
[----:B------:R-:W-:Y:S05]  /*9340*/  @P1 BRA `(.L_x_189) ;  /* 0xfffffff400281947 */ /* 0x000fea000383ffff */
[----:B------:R-:W-:Y:S05]  /*9350*/  BSYNC B0 ;  /* 0x0000000000007941 */ /* 0x000fea0003800000 */
.L_x_177:
[----:B------:R-:W-:-:S03]  /*9360*/  UMOV UR8, 0xffffffff ;  /* 0xffffffff00087882 */ /* 0x000fc60000000000 */
[----:B------:R-:W-:Y:S05]  /*9370*/  BRA.DIV UR8, `(.L_x_190) ;  /* 0x0000001608f07947 */ /* 0x000fea000b800000 */
[----:B------:R-:W-:-:S13]  /*9380*/  ELECT P0, URZ, PT ;  /* 0x00000000003f782f */ /* 0x000fda0003800000 */
.L_x_239:
[----:B------:R-:W-:Y:S04]  /*9390*/  BSSY B0, `(.L_x_191) ;  /* 0x0000154000007945 */ /* 0x000fe80003800000 */
[----:B------:R-:W-:Y:S05]  /*93a0*/  @!P0 BRA `(.L_x_192) ;  /* 0x0000001400488947 */ /* 0x000fea0003800000 */
[----:B------:R-:W-:-:S04]  /*93b0*/  LOP3.LUT R7, R7, 0x2, RZ, 0xfc, !PT ;  /* 0x0000000207077812 */ /* 0x000fc800078efcff */
[----:B------:R-:W-:-:S13]  /*93c0*/  ISETP.NE.AND P0, PT, R7, 0x3, PT ;  /* 0x000000030700780c */ /* 0x000fda0003f05270 */
[----:B------:R-:W-:Y:S05]  /*93d0*/  @!P0 BRA `(.L_x_193) ;  /* 0x0000000000048947 */ /* 0x000fea0003800000 */
[----:B------:R-:W-:Y:S01]  /*93e0*/  BPT.TRAP 0x1 ;  /* 0x000000040000795c */ /* 0x000fe20000300000 */
.L_x_193:
[----:B------:R-:W0:Y:S01]  /*93f0*/  S2R R3, SR_CgaCtaId ;  /* 0x0000000000037919 */ /* 0x000e220000008800 */
[----:B------:R-:W-:Y:S02]  /*9400*/  MOV R0, 0x400 ;  /* 0x0000040000007802 */ /* 0x000fe40000000f00 */
[----:B------:R-:W-:Y:S02]  /*9410*/  SHF.L.U32 R2, R12, 0x1f, RZ ;  /* 0x0000001f0c027819 */ /* 0x000fe400000006ff */
[----:B0-----:R-:W-:-:S05]  /*9420*/  LEA R0, R3, R0, 0x18 ;  /* 0x0000000003007211 */ /* 0x001fca00078ec0ff */
[----:B------:R-:W-:-:S04]  /*9430*/  VIADD R0, R0, 0x128 ;  /* 0x0000012800007836 */ /* 0x000fc80000000000 */
[C---:B------:R-:W-:Y:S02]  /*9440*/  IMAD R5, R15.reuse, 0x8, R0 ;  /* 0x000000080f057824 */ /* 0x040fe400078e0200 */
[----:B------:R-:W-:Y:S02]  /*9450*/  VIADD R15, R15, 0x1 ;  /* 0x000000010f0f7836 */ /* 0x000fe40000000000 */
[----:B------:R-:W0:Y:S03]  /*9460*/  SYNCS.PHASECHK.TRANS64.TRYWAIT P0, [R5+URZ], R2 ;  /* 0x00000002050075a7 */ /* 0x000e26000800017f */
[----:B------:R-:W-:-:S04]  /*9470*/  ISETP.NE.AND P1, PT, R15, 0x25, PT ;  /* 0x000000250f00780c */ /* 0x000fc80003f25270 */
[----:B------:R-:W-:Y:S02]  /*9480*/  SEL R3, RZ, 0x1, P1 ;  /* 0x00000001ff037807 */ /* 0x000fe40000800000 */
[----:B------:R-:W-:Y:S02]  /*9490*/  SEL R15, R15, RZ, P1 ;  /* 0x000000ff0f0f7207 */ /* 0x000fe40000800000 */
[----:B------:R-:W-:-:S03]  /*94a0*/  LOP3.LUT R12, R12, R3, RZ, 0x3c, !PT ;  /* 0x000000030c0c7212 */ /* 0x000fc600078e3cff */
[----:B------:R-:W-:Y:S01]  /*94b0*/  IMAD R7, R15, 0x8, R0 ;  /* 0x000000080f077824 */ /* 0x000fe200078e0200 */
[----:B------:R-:W-:Y:S01]  /*94c0*/  SHF.L.U32 R4, R12, 0x1f, RZ ;  /* 0x0000001f0c047819 */ /* 0x000fe200000006ff */
[----:B0-----:R-:W-:Y:S06]  /*94d0*/  @!P0 BRA `(.L_x_194) ;  /* 0x0000001400bc8947 */ /* 0x001fec0003800000 */
.L_x_240:
[----:B------:R-:W1:Y:S01]  /*94e0*/  SYNCS.PHASECHK.TRANS64.TRYWAIT P0, [R7+URZ], R4 ;  /* 0x00000004070075a7 */ /* 0x000e62000800017f */
[----:B0-----:R-:W-:-:S05]  /*94f0*/  VIADD R2, R15, 0x1 ;  /* 0x000000010f027836 */ /* 0x001fca0000000000 */
[----:B------:R-:W-:-:S04]  /*9500*/  ISETP.NE.AND P1, PT, R2, 0x25, PT ;  /* 0x000000250200780c */ /* 0x000fc80003f25270 */
[----:B------:R-:W-:Y:S02]  /*9510*/  SEL R3, RZ, 0x1, P1 ;  /* 0x00000001ff037807 */ /* 0x000fe40000800000 */
[----:B------:R-:W-:Y:S02]  /*9520*/  SEL R9, R2, RZ, P1 ;  /* 0x000000ff02097207 */ /* 0x000fe40000800000 */
[----:B------:R-:W-:-:S03]  /*9530*/  LOP3.LUT R12, R12, R3, RZ, 0x3c, !PT ;  /* 0x000000030c0c7212 */ /* 0x000fc600078e3cff */
[----:B------:R-:W-:Y:S01]  /*9540*/  IMAD R6, R9, 0x8, R0 ;  /* 0x0000000809067824 */ /* 0x000fe200078e0200 */
[----:B------:R-:W-:Y:S01]  /*9550*/  SHF.L.U32 R5, R12, 0x1f, RZ ;  /* 0x0000001f0c057819 */ /* 0x000fe200000006ff */
[----:B-1----:R-:W-:Y:S06]  /*9560*/  @!P0 BRA `(.L_x_195) ;  /* 0x0000001400ac8947 */ /* 0x002fec0003800000 */
.L_x_241:
[----:B------:R-:W1:Y:S01]  /*9570*/  SYNCS.PHASECHK.TRANS64.TRYWAIT P0, [R6+URZ], R5 ;  /* 0x00000005060075a7 */ /* 0x000e62000800017f */
[----:B------:R-:W-:-:S05]  /*9580*/  VIADD R2, R9, 0x1 ;  /* 0x0000000109027836 */ /* 0x000fca0000000000 */
[----:B------:R-:W-:-:S04]  /*9590*/  ISETP.NE.AND P1, PT, R2, 0x25, PT ;  /* 0x000000250200780c */ /* 0x000fc80003f25270 */
[----:B------:R-:W-:Y:S02]  /*95a0*/  SEL R3, RZ, 0x1, P1 ;  /* 0x00000001ff037807 */ /* 0x000fe40000800000 */
[----:B0-----:R-:W-:Y:S02]  /*95b0*/  SEL R7, R2, RZ, P1 ;  /* 0x000000ff02077207 */ /* 0x001fe40000800000 */
[----:B------:R-:W-:-:S03]  /*95c0*/  LOP3.LUT R12, R12, R3, RZ, 0x3c, !PT ;  /* 0x000000030c0c7212 */ /* 0x000fc600078e3cff */
[----:B------:R-:W-:Y:S01]  /*95d0*/  IMAD R9, R7, 0x8, R0 ;  /* 0x0000000807097824 */ /* 0x000fe200078e0200 */
[----:B------:R-:W-:Y:S01]  /*95e0*/  SHF.L.U32 R4, R12, 0x1f, RZ ;  /* 0x0000001f0c047819 */ /* 0x000fe200000006ff */
[----:B-1----:R-:W-:Y:S06]  /*95f0*/  @!P0 BRA `(.L_x_196) ;  /* 0x00000014009c8947 */ /* 0x002fec0003800000 */
.L_x_242:
[----:B------:R-:W1:Y:S01]  /*9600*/  SYNCS.PHASECHK.TRANS64.TRYWAIT P0, [R9+URZ], R4 ;  /* 0x00000004090075a7 */ /* 0x000e62000800017f */
[----:B------:R-:W-:-:S05]  /*9610*/  VIADD R2, R7, 0x1 ;  /* 0x0000000107027836 */ /* 0x000fca0000000000 */
[----:B------:R-:W-:-:S04]  /*9620*/  ISETP.NE.AND P1, PT, R2, 0x25, PT ;  /* 0x000000250200780c */ /* 0x000fc80003f25270 */
[----:B------:R-:W-:Y:S02]  /*9630*/  SEL R3, RZ, 0x1, P1 ;  /* 0x00000001ff037807 */ /* 0x000fe40000800000 */
[----:B------:R-:W-:Y:S02]  /*9640*/  SEL R7, R2, RZ, P1 ;  /* 0x000000ff02077207 */ /* 0x000fe40000800000 */
[----:B------:R-:W-:-:S03]  /*9650*/  LOP3.LUT R12, R12, R3, RZ, 0x3c, !PT ;  /* 0x000000030c0c7212 */ /* 0x000fc600078e3cff */
[----:B0-----:R-:W-:Y:S01]  /*9660*/  IMAD R6, R7, 0x8, R0 ;  /* 0x0000000807067824 */ /* 0x001fe200078e0200 */
[----:B------:R-:W-:Y:S01]  /*9670*/  SHF.L.U32 R5, R12, 0x1f, RZ ;  /* 0x0000001f0c057819 */ /* 0x000fe200000006ff */
[----:B-1----:R-:W-:Y:S06]  /*9680*/  @!P0 BRA `(.L_x_197) ;  /* 0x00000014008c8947 */ /* 0x002fec0003800000 */
.L_x_243:
        /* <DEDUP_REMOVED lines=9> */
.L_x_244:
        /* <DEDUP_REMOVED lines=9> */
.L_x_245:
        /* <DEDUP_REMOVED lines=9> */
.L_x_246:
        /* <DEDUP_REMOVED lines=9> */
.L_x_247:
        /* <DEDUP_REMOVED lines=9> */
.L_x_248:
        /* <DEDUP_REMOVED lines=9> */
.L_x_249:
        /* <DEDUP_REMOVED lines=9> */
.L_x_250:
        /* <DEDUP_REMOVED lines=9> */
.L_x_251:
        /* <DEDUP_REMOVED lines=9> */
.L_x_252:
        /* <DEDUP_REMOVED lines=9> */
.L_x_253:
        /* <DEDUP_REMOVED lines=9> */
.L_x_254:
        /* <DEDUP_REMOVED lines=9> */
.L_x_255:
        /* <DEDUP_REMOVED lines=9> */
.L_x_256:
        /* <DEDUP_REMOVED lines=9> */
.L_x_257:
        /* <DEDUP_REMOVED lines=9> */
.L_x_258:
        /* <DEDUP_REMOVED lines=9> */
.L_x_259:
        /* <DEDUP_REMOVED lines=9> */
.L_x_260:
        /* <DEDUP_REMOVED lines=9> */
.L_x_261:
        /* <DEDUP_REMOVED lines=9> */
.L_x_262:
        /* <DEDUP_REMOVED lines=9> */
.L_x_263:
        /* <DEDUP_REMOVED lines=9> */
.L_x_264:
        /* <DEDUP_REMOVED lines=9> */
.L_x_265:
        /* <DEDUP_REMOVED lines=9> */
.L_x_266:
        /* <DEDUP_REMOVED lines=9> */
.L_x_267:
        /* <DEDUP_REMOVED lines=9> */
.L_x_268:
        /* <DEDUP_REMOVED lines=9> */
.L_x_269:
        /* <DEDUP_REMOVED lines=9> */
.L_x_270:
        /* <DEDUP_REMOVED lines=9> */
.L_x_271:
        /* <DEDUP_REMOVED lines=9> */
.L_x_272:
[----:B------:R-:W1:Y:S01]  /*a6e0*/  SYNCS.PHASECHK.TRANS64.TRYWAIT P0, [R9+URZ], R4 ;  /* 0x00000004090075a7 */ /* 0x000e62000800017f */
[----:B------:R-:W-:-:S05]  /*a6f0*/  VIADD R2, R7, 0x1 ;  /* 0x0000000107027836 */ /* 0x000fca0000000000 */
[----:B------:R-:W-:-:S04]  /*a700*/  ISETP.NE.AND P1, PT, R2, 0x25, PT ;  /* 0x000000250200780c */ /* 0x000fc80003f25270 */
[----:B------:R-:W-:Y:S02]  /*a710*/  SEL R3, RZ, 0x1, P1 ;  /* 0x00000001ff037807 */ /* 0x000fe40000800000 */
[----:B------:R-:W-:Y:S02]  /*a720*/  SEL R7, R2, RZ, P1 ;  /* 0x000000ff02077207 */ /* 0x000fe40000800000 */
[----:B------:R-:W-:-:S03]  /*a730*/  LOP3.LUT R12, R12, R3, RZ, 0x3c, !PT ;  /* 0x000000030c0c7212 */ /* 0x000fc600078e3cff */
[----:B------:R-:W-:Y:S01]  /*a740*/  IMAD R8, R7, 0x8, R0 ;  /* 0x0000000807087824 */ /* 0x000fe200078e0200 */
[----:B0-----:R-:W-:Y:S01]  /*a750*/  SHF.L.U32 R5, R12, 0x1f, RZ ;  /* 0x0000001f0c057819 */ /* 0x001fe200000006ff */
[----:B-1----:R-:W-:Y:S06]  /*a760*/  @!P0 BRA `(.L_x_227) ;  /* 0x0000000c00ac8947 */ /* 0x002fec0003800000 */
.L_x_273:
[----:B------:R-:W1:Y:S01]  /*a770*/  SYNCS.PHASECHK.TRANS64.TRYWAIT P0, [R8+URZ], R5 ;  /* 0x00000005080075a7 */ /* 0x000e62000800017f */
[----:B------:R-:W-:-:S05]  /*a780*/  VIADD R2, R7, 0x1 ;  /* 0x0000000107027836 */ /* 0x000fca0000000000 */
[----:B------:R-:W-:-:S04]  /*a790*/  ISETP.NE.AND P1, PT, R2, 0x25, PT ;  /* 0x000000250200780c */ /* 0x000fc80003f25270 */
[----:B------:R-:W-:Y:S02]  /*a7a0*/  SEL R3, RZ, 0x1, P1 ;  /* 0x00000001ff037807 */ /* 0x000fe40000800000 */
[----:B------:R-:W-:Y:S02]  /*a7b0*/  SEL R7, R2, RZ, P1 ;  /* 0x000000ff02077207 */ /* 0x000fe40000800000 */
[----:B0-----:R-:W-:-:S03]  /*a7c0*/  LOP3.LUT R9, R12, R3, RZ, 0x3c, !PT ;  /* 0x000000030c097212 */ /* 0x001fc600078e3cff */
[----:B------:R-:W-:Y:S01]  /*a7d0*/  IMAD R11, R7, 0x8, R0 ;  /* 0x00000008070b7824 */ /* 0x000fe200078e0200 */
[----:B------:R-:W-:Y:S01]  /*a7e0*/  SHF.L.U32 R6, R9, 0x1f, RZ ;  /* 0x0000001f09067819 */ /* 0x000fe200000006ff */
[----:B-1----:R-:W-:Y:S06]  /*a7f0*/  @!P0 BRA `(.L_x_228) ;  /* 0x0000000c009c8947 */ /* 0x002fec0003800000 */
.L_x_274:
[----:B------:R-:W1:Y:S01]  /*a800*/  SYNCS.PHASECHK.TRANS64.TRYWAIT P0, [R11+URZ], R6 ;  /* 0x000000060b0075a7 */ /* 0x000e62000800017f */
[----:B------:R-:W-:-:S05]  /*a810*/  VIADD R2, R7, 0x1 ;  /* 0x0000000107027836 */ /* 0x000fca0000000000 */
[----:B------:R-:W-:-:S04]  /*a820*/  ISETP.NE.AND P1, PT, R2, 0x25, PT ;  /* 0x000000250200780c */ /* 0x000fc80003f25270 */
[----:B------:R-:W-:Y:S02]  /*a830*/  SEL R4, RZ, 0x1, P1 ;  /* 0x00000001ff047807 */ /* 0x000fe40000800000 */
[----:B------:R-:W-:Y:S02]  /*a840*/  SEL R3, R2, RZ, P1 ;  /* 0x000000ff02037207 */ /* 0x000fe40000800000 */
[----:B------:R-:W-:Y:S01]  /*a850*/  LOP3.LUT R4, R9, R4, RZ, 0x3c, !PT ;  /* 0x0000000409047212 */ /* 0x000fe200078e3cff */
[----:B-1----:R-:W-:Y:S06]  /*a860*/  @!P0 BRA `(.L_x_229) ;  /* 0x0000000c00948947 */ /* 0x002fec0003800000 */
.L_x_275:
[----:B------:R-:W-:Y:S01]  /*a870*/  IMAD R3, R3, 0x8, R0 ;  /* 0x0000000803037824 */ /* 0x000fe200078e0200 */
[----:B------:R-:W-:-:S07]  /*a880*/  SHF.L.U32 R0, R4, 0x1f, RZ ;  /* 0x0000001f04007819 */ /* 0x000fce00000006ff */
.L_x_230:
[----:B--2---:R2:W3:Y:S02]  /*a890*/  SYNCS.PHASECHK.TRANS64.TRYWAIT P0, [R3+URZ], R0 ;  /* 0x00000000030075a7 */ /* 0x0044e4000800017f */
[----:B---3--:R-:W-:Y:S05]  /*a8a0*/  @!P0 NANOSLEEP.SYNCS 0x989680 ;  /* 0x009896800000895d */ /* 0x008fea0003900000 */
[----:B------:R-:W3:Y:S02]  /*a8b0*/  @!P0 SYNCS.PHASECHK.TRANS64 P0, [R3+URZ], R0 ;  /* 0x00000000030085a7 */ /* 0x000ee4000800007f */
[----:B---3--:R-:W-:Y:S05]  /*a8c0*/  @!P0 BRA `(.L_x_230) ;  /* 0xfffffffc00f08947 */ /* 0x008fea000383ffff */
.L_x_192:
[----:B------:R-:W-:Y:S05]  /*a8d0*/  BSYNC B0 ;  /* 0x0000000000007941 */ /* 0x000fea0003800000 */
.L_x_191:
[----:B------:R-:W-:Y:S05]  /*a8e0*/  EXIT ;  /* 0x000000000000794d */ /* 0x000fea0003800000 */
.L_x_20:
[----:B0-----:R-:W-:-:S04]  /*a8f0*/  IMAD.U32 R19, RZ, RZ, UR11 ;  /* 0x0000000bff137e24 */ /* 0x001fc8000f8e00ff */
[----:B------:R0:W1:Y:S03]  /*a900*/  SYNCS.PHASECHK.TRANS64.TRYWAIT P0, [R19+URZ+-0x8], R18 ;  /* 0xfffff812130075a7 */ /* 0x000066000800017f */
[----:B-1----:R-:W-:Y:S05]  /*a910*/  @!P0 NANOSLEEP.SYNCS 0x989680 ;  /* 0x009896800000895d */ /* 0x002fea0003900000 */
[----:B------:R-:W1:Y:S02]  /*a920*/  @!P0 SYNCS.PHASECHK.TRANS64 P0, [R19+URZ+-0x8], R18 ;  /* 0xfffff812130085a7 */ /* 0x000e64000800007f */
[----:B-1----:R-:W-:Y:S05]  /*a930*/  @!P0 BRA `(.L_x_20) ;  /* 0xfffffffc00ec8947 */ /* 0x002fea000383ffff */
[----:B------:R-:W-:Y:S05]  /*a940*/  BRA `(.L_x_231) ;  /* 0xffffff70006c7947 */ /* 0x000fea000383ffff */
.L_x_25:
[----:B-1----:R-:W-:-:S04]  /*a950*/  IMAD.U32 R19, RZ, RZ, UR6 ;  /* 0x00000006ff137e24 */ /* 0x002fc8000f8e00ff */
[----:B------:R1:W4:Y:S03]  /*a960*/  SYNCS.PHASECHK.TRANS64.TRYWAIT P0, [R19+URZ], R18 ;  /* 0x00000012130075a7 */ /* 0x000326000800017f */
[----:B----4-:R-:W-:Y:S05]  /*a970*/  @!P0 NANOSLEEP.SYNCS 0x989680 ;  /* 0x009896800000895d */ /* 0x010fea0003900000 */
[----:B------:R-:W4:Y:S02]  /*a980*/  @!P0 SYNCS.PHASECHK.TRANS64 P0, [R19+URZ], R18 ;  /* 0x00000012130085a7 */ /* 0x000f24000800007f */
[----:B----4-:R-:W-:Y:S05]  /*a990*/  @!P0 BRA `(.L_x_25) ;  /* 0xfffffffc00ec8947 */ /* 0x010fea000383ffff */
[----:B------:R-:W-:Y:S05]  /*a9a0*/  BRA `(.L_x_24) ;  /* 0xffffff7400987947 */ /* 0x000fea000383ffff */
.L_x_31:
[----:B-1----:R-:W-:-:S04]  /*a9b0*/  IMAD.U32 R21, RZ, RZ, UR16 ;  /* 0x00000010ff157e24 */ /* 0x002fc8000f8e00ff */
[----:B------:R1:W4:Y:S03]  /*a9c0*/  SYNCS.PHASECHK.TRANS64.TRYWAIT P0, [R21+URZ], R20 ;  /* 0x00000014150075a7 */ /* 0x000326000800017f */
[----:B----4-:R-:W-:Y:S05]  /*a9d0*/  @!P0 NANOSLEEP.SYNCS 0x989680 ;  /* 0x009896800000895d */ /* 0x010fea0003900000 */
[----:B------:R-:W4:Y:S02]  /*a9e0*/  @!P0 SYNCS.PHASECHK.TRANS64 P0, [R21+URZ], R20 ;  /* 0x00000014150085a7 */ /* 0x000f24000800007f */
[----:B----4-:R-:W-:Y:S05]  /*a9f0*/  @!P0 BRA `(.L_x_31) ;  /* 0xfffffffc00ec8947 */ /* 0x010fea000383ffff */
[----:B------:R-:W-:Y:S05]  /*aa00*/  BRA `(.L_x_30) ;  /* 0xffffff7c00bc7947 */ /* 0x000fea000383ffff */
.L_x_41:
[----:B0-----:R-:W-:-:S04]  /*aa10*/  IMAD.U32 R19, RZ, RZ, UR11 ;  /* 0x0000000bff137e24 */ /* 0x001fc8000f8e00ff */
[----:B------:R0:W1:Y:S03]  /*aa20*/  SYNCS.PHASECHK.TRANS64.TRYWAIT P0, [R19+URZ+0x8], R18 ;  /* 0x00000812130075a7 */ /* 0x000066000800017f */
[----:B-1----:R-:W-:Y:S05]  /*aa30*/  @!P0 NANOSLEEP.SYNCS 0x989680 ;  /* 0x009896800000895d */ /* 0x002fea0003900000 */
[----:B------:R-:W1:Y:S02]  /*aa40*/  @!P0 SYNCS.PHASECHK.TRANS64 P0, [R19+URZ+0x8], R18 ;  /* 0x00000812130085a7 */ /* 0x000e64000800007f */
[----:B-1----:R-:W-:Y:S05]  /*aa50*/  @!P0 BRA `(.L_x_41) ;  /* 0xfffffffc00ec8947 */ /* 0x002fea000383ffff */
[----:B------:R-:W-:Y:S05]  /*aa60*/  BRA `(.L_x_232) ;  /* 0xffffff8c00287947 */ /* 0x000fea000383ffff */
.L_x_178:
[----:B------:R-:W-:Y:S01]  /*aa70*/  BSSY B1, `(.L_x_233) ;  /* 0x0000006000017945 */ /* 0x000fe20003800000 */
[----:B------:R-:W-:-:S07]  /*aa80*/  IMAD.MOV.U32 R10, RZ, RZ, -0x1 ;  /* 0xffffffffff0a7424 */ /* 0x000fce00078e00ff */
[----:B------:R-:W-:Y:S05]  /*aa90*/  WARPSYNC.COLLECTIVE R10, `(.L_x_234) ;  /* 0x000000000a0c7348 */ /* 0x000fea0003c00000 */
[----:B------:R-:W-:Y:S02]  /*aaa0*/  ELECT P1, UR62, PT ;  /* 0x00000000003e782f */ /* 0x000fe40003820000 */
[----:B------:R-:W-:Y:S01]  /*aab0*/  MOV R10, UR62 ;  /* 0x0000003e000a7c02 */ /* 0x000fe20008000f00 */
[----:B------:R-:W-:Y:S10]  /*aac0*/  ENDCOLLECTIVE ;  /* 0x000000000000791b */ /* 0x000ff40003800000 */
.L_x_234:
[----:B------:R-:W-:Y:S05]  /*aad0*/  BSYNC B1 ;  /* 0x0000000000017941 */ /* 0x000fea0003800000 */
.L_x_233:
[----:B------:R-:W-:Y:S05]  /*aae0*/  BRA `(.L_x_235) ;  /* 0xffffffdc004c7947 */ /* 0x000fea000383ffff */
.L_x_181:
[----:B-1----:R1:W2:Y:S02]  /*aaf0*/  SYNCS.PHASECHK.TRANS64.TRYWAIT P1, [R19+URZ+0x128], R10 ;  /* 0x0001280a130075a7 */ /* 0x0022a4000802017f */
[----:B--2---:R-:W-:Y:S05]  /*ab00*/  @!P1 NANOSLEEP.SYNCS 0x989680 ;  /* 0x009896800000995d */ /* 0x004fea0003900000 */
[----:B------:R-:W2:Y:S02]  /*ab10*/  @!P1 SYNCS.PHASECHK.TRANS64 P1, [R19+URZ+0x128], R10 ;  /* 0x0001280a130095a7 */ /* 0x000ea4000802007f */
[----:B--2---:R-:W-:Y:S05]  /*ab20*/  @!P1 BRA `(.L_x_181) ;  /* 0xfffffffc00f09947 */ /* 0x004fea000383ffff */
[----:B------:R-:W-:Y:S05]  /*ab30*/  BRA `(.L_x_236) ;  /* 0xffffffdc00847947 */ /* 0x000fea000383ffff */
.L_x_190:
[----:B------:R-:W-:Y:S01]  /*ab40*/  BSSY B0, `(.L_x_237) ;  /* 0x0000006000007945 */ /* 0x000fe20003800000 */
[----:B------:R-:W-:-:S07]  /*ab50*/  IMAD.MOV.U32 R10, RZ, RZ, -0x1 ;  /* 0xffffffffff0a7424 */ /* 0x000fce00078e00ff */
[----:B------:R-:W-:Y:S05]  /*ab60*/  WARPSYNC.COLLECTIVE R10, `(.L_x_238) ;  /* 0x000000000a0c7348 */ /* 0x000fea0003c00000 */
[----:B------:R-:W-:Y:S02]  /*ab70*/  ELECT P1, UR62, PT ;  /* 0x00000000003e782f */ /* 0x000fe40003820000 */
[----:B------:R-:W-:Y:S01]  /*ab80*/  MOV R10, UR62 ;  /* 0x0000003e000a7c02 */ /* 0x000fe20008000f00 */
[----:B------:R-:W-:Y:S10]  /*ab90*/  ENDCOLLECTIVE ;  /* 0x000000000000791b */ /* 0x000ff40003800000 */
.L_x_238:
[----:B------:R-:W-:Y:S05]  /*aba0*/  BSYNC B0 ;  /* 0x0000000000007941 */ /* 0x000fea0003800000 */
.L_x_237:
[----:B------:R-:W-:Y:S01]  /*abb0*/  PLOP3.LUT P0, PT, P1, PT, PT, 0x80, 0x0 ;  /* 0x000000000000781c */ /* 0x000fe20000f0f070 */
[----:B------:R-:W-:-:S12]  /*abc0*/  BRA `(.L_x_239) ;  /* 0xffffffe400f07947 */ /* 0x000fd8000383ffff */
.L_x_194:
[----:B0-----:R0:W1:Y:S02]  /*abd0*/  SYNCS.PHASECHK.TRANS64.TRYWAIT P0, [R5+URZ], R2 ;  /* 0x00000002050075a7 */ /* 0x001064000800017f */
[----:B-1----:R-:W-:Y:S05]  /*abe0*/  @!P0 NANOSLEEP.SYNCS 0x989680 ;  /* 0x009896800000895d */ /* 0x002fea0003900000 */
[----:B------:R-:W1:Y:S02]  /*abf0*/  @!P0 SYNCS.PHASECHK.TRANS64 P0, [R5+URZ], R2 ;  /* 0x00000002050085a7 */ /* 0x000e64000800007f */
[----:B-1----:R-:W-:Y:S05]  /*ac00*/  @!P0 BRA `(.L_x_194) ;  /* 0xfffffffc00f08947 */ /* 0x002fea000383ffff */
[----:B------:R-:W-:Y:S05]  /*ac10*/  BRA `(.L_x_240) ;  /* 0xffffffe800307947 */ /* 0x000fea000383ffff */
.L_x_195:
[----:B0-----:R0:W1:Y:S02]  /*ac20*/  SYNCS.PHASECHK.TRANS64.TRYWAIT P0, [R7+URZ], R4 ;  /* 0x00000004070075a7 */ /* 0x001064000800017f */
[----:B-1----:R-:W-:Y:S05]  /*ac30*/  @!P0 NANOSLEEP.SYNCS 0x989680 ;  /* 0x009896800000895d */ /* 0x002fea0003900000 */
[----:B------:R-:W1:Y:S02]  /*ac40*/  @!P0 SYNCS.PHASECHK.TRANS64 P0, [R7+URZ], R4 ;  /* 0x00000004070085a7 */ /* 0x000e64000800007f */
[----:B-1----:R-:W-:Y:S05]  /*ac50*/  @!P0 BRA `(.L_x_195) ;  /* 0xfffffffc00f08947 */ /* 0x002fea000383ffff */
[----:B------:R-:W-:Y:S05]  /*ac60*/  BRA `(.L_x_241) ;  /* 0xffffffe800407947 */ /* 0x000fea000383ffff */
.L_x_196:
[----:B0-----:R0:W1:Y:S02]  /*ac70*/  SYNCS.PHASECHK.TRANS64.TRYWAIT P0, [R6+URZ], R5 ;  /* 0x00000005060075a7 */ /* 0x001064000800017f */
[----:B-1----:R-:W-:Y:S05]  /*ac80*/  @!P0 NANOSLEEP.SYNCS 0x989680 ;  /* 0x009896800000895d */ /* 0x002fea0003900000 */
[----:B------:R-:W1:Y:S02]  /*ac90*/  @!P0 SYNCS.PHASECHK.TRANS64 P0, [R6+URZ], R5 ;  /* 0x00000005060085a7 */ /* 0x000e64000800007f */
[----:B-1----:R-:W-:Y:S05]  /*aca0*/  @!P0 BRA `(.L_x_196) ;  /* 0xfffffffc00f08947 */ /* 0x002fea000383ffff */
[----:B------:R-:W-:Y:S05]  /*acb0*/  BRA `(.L_x_242) ;  /* 0xffffffe800507947 */ /* 0x000fea000383ffff */
.L_x_197:
[----:B0-----:R0:W1:Y:S02]  /*acc0*/  SYNCS.PHASECHK.TRANS64.TRYWAIT P0, [R9+URZ], R4 ;  /* 0x00000004090075a7 */ /* 0x001064000800017f */
[----:B-1----:R-:W-:Y:S05]  /*acd0*/  @!P0 NANOSLEEP.SYNCS 0x989680 ;  /* 0x009896800000895d */ /* 0x002fea0003900000 */
[----:B------:R-:W1:Y:S02]  /*ace0*/  @!P0 SYNCS.PHASECHK.TRANS64 P0, [R9+URZ], R4 ;  /* 0x00000004090085a7 */ /* 0x000e64000800007f */
[----:B-1----:R-:W-:Y:S05]  /*acf0*/  @!P0 BRA `(.L_x_197) ;  /* 0xfffffffc00f08947 */ /* 0x002fea000383ffff */
[----:B------:R-:W-:Y:S05]  /*ad00*/  BRA `(.L_x_243) ;  /* 0xffffffe800607947 */ /* 0x000fea000383ffff */
.L_x_198:
[----:B0-----:R0:W1:Y:S02]  /*ad10*/  SYNCS.PHASECHK.TRANS64.TRYWAIT P0, [R6+URZ], R5 ;  /* 0x00000005060075a7 */ /* 0x001064000800017f */
[----:B-1----:R-:W-:Y:S05]  /*ad20*/  @!P0 NANOSLEEP.SYNCS 0x989680 ;  /* 0x009896800000895d */ /* 0x002fea0003900000 */
[----:B------:R-:W1:Y:S02]  /*ad30*/  @!P0 SYNCS.PHASECHK.TRANS64 P0, [R6+URZ], R5 ;  /* 0x00000005060085a7 */ /* 0x000e64000800007f */
[----:B-1----:R-:W-:Y:S05]  /*ad40*/  @!P0 BRA `(.L_x_198) ;  /* 0xfffffffc00f08947 */ /* 0x002fea000383ffff */
[----:B------:R-:W-:Y:S05]  /*ad50*/  BRA `(.L_x_244) ;  /* 0xffffffe800707947 */ /* 0x000fea000383ffff */
.L_x_199:
[----:B0-----:R0:W1:Y:S02]  /*ad60*/  SYNCS.PHASECHK.TRANS64.TRYWAIT P0, [R9+URZ], R4 ;  /* 0x00000004090075a7 */ /* 0x001064000800017f */
[----:B-1----:R-:W-:Y:S05]  /*ad70*/  @!P0 NANOSLEEP.SYNCS 0x989680 ;  /* 0x009896800000895d */ /* 0x002fea0003900000 */
[----:B------:R-:W1:Y:S02]  /*ad80*/  @!P0 SYNCS.PHASECHK.TRANS64 P0, [R9+URZ], R4 ;  /* 0x00000004090085a7 */ /* 0x000e64000800007f */
[----:B-1----:R-:W-:Y:S05]  /*ad90*/  @!P0 BRA `(.L_x_199) ;  /* 0xfffffffc00f08947 */ /* 0x002fea000383ffff */
[----:B------:R-:W-:Y:S05]  /*ada0*/  BRA `(.L_x_245) ;  /* 0xffffffe800807947 */ /* 0x000fea000383ffff */
.L_x_200:
[----:B0-----:R0:W1:Y:S02]  /*adb0*/  SYNCS.PHASECHK.TRANS64.TRYWAIT P0, [R6+URZ], R5 ;  /* 0x00000005060075a7 */ /* 0x001064000800017f */
[----:B-1----:R-:W-:Y:S05]  /*adc0*/  @!P0 NANOSLEEP.SYNCS 0x989680 ;  /* 0x009896800000895d */ /* 0x002fea0003900000 */
[----:B------:R-:W1:Y:S02]  /*add0*/  @!P0 SYNCS.PHASECHK.TRANS64 P0, [R6+URZ], R5 ;  /* 0x00000005060085a7 */ /* 0x000e64000800007f */
[----:B-1----:R-:W-:Y:S05]  /*ade0*/  @!P0 BRA `(.L_x_200) ;  /* 0xfffffffc00f08947 */ /* 0x002fea000383ffff */
[----:B------:R-:W-:Y:S05]  /*adf0*/  BRA `(.L_x_246) ;  /* 0xffffffe800907947 */ /* 0x000fea000383ffff */
.L_x_201:
[----:B0-----:R0:W1:Y:S02]  /*ae00*/  SYNCS.PHASECHK.TRANS64.TRYWAIT P0, [R9+URZ], R4 ;  /* 0x00000004090075a7 */ /* 0x001064000800017f */
[----:B-1----:R-:W-:Y:S05]  /*ae10*/  @!P0 NANOSLEEP.SYNCS 0x989680 ;  /* 0x009896800000895d */ /* 0x002fea0003900000 */
[----:B------:R-:W1:Y:S02]  /*ae20*/  @!P0 SYNCS.PHASECHK.TRANS64 P0, [R9+URZ], R4 ;  /* 0x00000004090085a7 */ /* 0x000e64000800007f */
[----:B-1----:R-:W-:Y:S05]  /*ae30*/  @!P0 BRA `(.L_x_201) ;  /* 0xfffffffc00f08947 */ /* 0x002fea000383ffff */
[----:B------:R-:W-:Y:S05]  /*ae40*/  BRA `(.L_x_247) ;  /* 0xffffffe800a07947 */ /* 0x000fea000383ffff */
.L_x_202:
[----:B0-----:R0:W1:Y:S02]  /*ae50*/  SYNCS.PHASECHK.TRANS64.TRYWAIT P0, [R6+URZ], R5 ;  /* 0x00000005060075a7 */ /* 0x001064000800017f */
[----:B-1----:R-:W-:Y:S05]  /*ae60*/  @!P0 NANOSLEEP.SYNCS 0x989680 ;  /* 0x009896800000895d */ /* 0x002fea0003900000 */
[----:B------:R-:W1:Y:S02]  /*ae70*/  @!P0 SYNCS.PHASECHK.TRANS64 P0, [R6+URZ], R5 ;  /* 0x00000005060085a7 */ /* 0x000e64000800007f */
[----:B-1----:R-:W-:Y:S05]  /*ae80*/  @!P0 BRA `(.L_x_202) ;  /* 0xfffffffc00f08947 */ /* 0x002fea000383ffff */
[----:B------:R-:W-:Y:S05]  /*ae90*/  BRA `(.L_x_248) ;  /* 0xffffffe800b07947 */ /* 0x000fea000383ffff */
.L_x_203:
[----:B0-----:R0:W1:Y:S02]  /*aea0*/  SYNCS.PHASECHK.TRANS64.TRYWAIT P0, [R9+URZ], R4 ;  /* 0x00000004090075a7 */ /* 0x001064000800017f */
[----:B-1----:R-:W-:Y:S05]  /*aeb0*/  @!P0 NANOSLEEP.SYNCS 0x989680 ;  /* 0x009896800000895d */ /* 0x002fea0003900000 */
[----:B------:R-:W1:Y:S02]  /*aec0*/  @!P0 SYNCS.PHASECHK.TRANS64 P0, [R9+URZ], R4 ;  /* 0x00000004090085a7 */ /* 0x000e64000800007f */
[----:B-1----:R-:W-:Y:S05]  /*aed0*/  @!P0 BRA `(.L_x_203) ;  /* 0xfffffffc00f08947 */ /* 0x002fea000383ffff */
[----:B------:R-:W-:Y:S05]  /*aee0*/  BRA `(.L_x_249) ;  /* 0xffffffe800c07947 */ /* 0x000fea000383ffff */
.L_x_204:
[----:B0-----:R0:W1:Y:S02]  /*aef0*/  SYNCS.PHASECHK.TRANS64.TRYWAIT P0, [R6+URZ], R5 ;  /* 0x00000005060075a7 */ /* 0x001064000800017f */
[----:B-1----:R-:W-:Y:S05]  /*af00*/  @!P0 NANOSLEEP.SYNCS 0x989680 ;  /* 0x009896800000895d */ /* 0x002fea0003900000 */
[----:B------:R-:W1:Y:S02]  /*af10*/  @!P0 SYNCS.PHASECHK.TRANS64 P0, [R6+URZ], R5 ;  /* 0x00000005060085a7 */ /* 0x000e64000800007f */
[----:B-1----:R-:W-:Y:S05]  /*af20*/  @!P0 BRA `(.L_x_204) ;  /* 0xfffffffc00f08947 */ /* 0x002fea000383ffff */
[----:B------:R-:W-:Y:S05]  /*af30*/  BRA `(.L_x_250) ;  /* 0xffffffe800d07947 */ /* 0x000fea000383ffff */
.L_x_205:
[----:B0-----:R0:W1:Y:S02]  /*af40*/  SYNCS.PHASECHK.TRANS64.TRYWAIT P0, [R9+URZ], R4 ;  /* 0x00000004090075a7 */ /* 0x001064000800017f */
[----:B-1----:R-:W-:Y:S05]  /*af50*/  @!P0 NANOSLEEP.SYNCS 0x989680 ;  /* 0x009896800000895d */ /* 0x002fea0003900000 */
[----:B------:R-:W1:Y:S02]  /*af60*/  @!P0 SYNCS.PHASECHK.TRANS64 P0, [R9+URZ], R4 ;  /* 0x00000004090085a7 */ /* 0x000e64000800007f */
[----:B-1----:R-:W-:Y:S05]  /*af70*/  @!P0 BRA `(.L_x_205) ;  /* 0xfffffffc00f08947 */ /* 0x002fea000383ffff */
[----:B------:R-:W-:Y:S05]  /*af80*/  BRA `(.L_x_251) ;  /* 0xffffffe800e07947 */ /* 0x000fea000383ffff */
.L_x_206:
[----:B0-----:R0:W1:Y:S02]  /*af90*/  SYNCS.PHASECHK.TRANS64.TRYWAIT P0, [R6+URZ], R5 ;  /* 0x00000005060075a7 */ /* 0x001064000800017f */
[----:B-1----:R-:W-:Y:S05]  /*afa0*/  @!P0 NANOSLEEP.SYNCS 0x989680 ;  /* 0x009896800000895d */ /* 0x002fea0003900000 */
[----:B------:R-:W1:Y:S02]  /*afb0*/  @!P0 SYNCS.PHASECHK.TRANS64 P0, [R6+URZ], R5 ;  /* 0x00000005060085a7 */ /* 0x000e64000800007f */
[----:B-1----:R-:W-:Y:S05]  /*afc0*/  @!P0 BRA `(.L_x_206) ;  /* 0xfffffffc00f08947 */ /* 0x002fea000383ffff */
[----:B------:R-:W-:Y:S05]  /*afd0*/  BRA `(.L_x_252) ;  /* 0xffffffe800f07947 */ /* 0x000fea000383ffff */
.L_x_207:
[----:B0-----:R0:W1:Y:S02]  /*afe0*/  SYNCS.PHASECHK.TRANS64.TRYWAIT P0, [R9+URZ], R4 ;  /* 0x00000004090075a7 */ /* 0x001064000800017f */
[----:B-1----:R-:W-:Y:S05]  /*aff0*/  @!P0 NANOSLEEP.SYNCS 0x989680 ;  /* 0x009896800000895d */ /* 0x002fea0003900000 */
[----:B------:R-:W1:Y:S02]  /*b000*/  @!P0 SYNCS.PHASECHK.TRANS64 P0, [R9+URZ], R4 ;  /* 0x00000004090085a7 */ /* 0x000e64000800007f */
[----:B-1----:R-:W-:Y:S05]  /*b010*/  @!P0 BRA `(.L_x_207) ;  /* 0xfffffffc00f08947 */ /* 0x002fea000383ffff */
[----:B------:R-:W-:Y:S05]  /*b020*/  BRA `(.L_x_253) ;  /* 0xffffffec00007947 */ /* 0x000fea000383ffff */
.L_x_208:
[----:B0-----:R0:W1:Y:S02]  /*b030*/  SYNCS.PHASECHK.TRANS64.TRYWAIT P0, [R6+URZ], R5 ;  /* 0x00000005060075a7 */ /* 0x001064000800017f */
[----:B-1----:R-:W-:Y:S05]  /*b040*/  @!P0 NANOSLEEP.SYNCS 0x989680 ;  /* 0x009896800000895d */ /* 0x002fea0003900000 */
[----:B------:R-:W1:Y:S02]  /*b050*/  @!P0 SYNCS.PHASECHK.TRANS64 P0, [R6+URZ], R5 ;  /* 0x00000005060085a7 */ /* 0x000e64000800007f */
[----:B-1----:R-:W-:Y:S05]  /*b060*/  @!P0 BRA `(.L_x_208) ;  /* 0xfffffffc00f08947 */ /* 0x002fea000383ffff */
[----:B------:R-:W-:Y:S05]  /*b070*/  BRA `(.L_x_254) ;  /* 0xffffffec00107947 */ /* 0x000fea000383ffff */
.L_x_209:
[----:B0-----:R0:W1:Y:S02]  /*b080*/  SYNCS.PHASECHK.TRANS64.TRYWAIT P0, [R9+URZ], R4 ;  /* 0x00000004090075a7 */ /* 0x001064000800017f */
[----:B-1----:R-:W-:Y:S05]  /*b090*/  @!P0 NANOSLEEP.SYNCS 0x989680 ;  /* 0x009896800000895d */ /* 0x002fea0003900000 */
[----:B------:R-:W1:Y:S02]  /*b0a0*/  @!P0 SYNCS.PHASECHK.TRANS64 P0, [R9+URZ], R4 ;  /* 0x00000004090085a7 */ /* 0x000e64000800007f */
[----:B-1----:R-:W-:Y:S05]  /*b0b0*/  @!P0 BRA `(.L_x_209) ;  /* 0xfffffffc00f08947 */ /* 0x002fea000383ffff */
[----:B------:R-:W-:Y:S05]  /*b0c0*/  BRA `(.L_x_255) ;  /* 0xffffffec00207947 */ /* 0x000fea000383ffff */
.L_x_210:
[----:B0-----:R0:W1:Y:S02]  /*b0d0*/  SYNCS.PHASECHK.TRANS64.TRYWAIT P0, [R6+URZ], R5 ;  /* 0x00000005060075a7 */ /* 0x001064000800017f */
[----:B-1----:R-:W-:Y:S05]  /*b0e0*/  @!P0 NANOSLEEP.SYNCS 0x989680 ;  /* 0x009896800000895d */ /* 0x002fea0003900000 */
[----:B------:R-:W1:Y:S02]  /*b0f0*/  @!P0 SYNCS.PHASECHK.TRANS64 P0, [R6+URZ], R5 ;  /* 0x00000005060085a7 */ /* 0x000e64000800007f */
[----:B-1----:R-:W-:Y:S05]  /*b100*/  @!P0 BRA `(.L_x_210) ;  /* 0xfffffffc00f08947 */ /* 0x002fea000383ffff */
[----:B------:R-:W-:Y:S05]  /*b110*/  BRA `(.L_x_256) ;  /* 0xffffffec00307947 */ /* 0x000fea000383ffff */
.L_x_211:
[----:B0-----:R0:W1:Y:S02]  /*b120*/  SYNCS.PHASECHK.TRANS64.TRYWAIT P0, [R9+URZ], R4 ;  /* 0x00000004090075a7 */ /* 0x001064000800017f */
[----:B-1----:R-:W-:Y:S05]  /*b130*/  @!P0 NANOSLEEP.SYNCS 0x989680 ;  /* 0x009896800000895d */ /* 0x002fea0003900000 */
[----:B------:R-:W1:Y:S02]  /*b140*/  @!P0 SYNCS.PHASECHK.TRANS64 P0, [R9+URZ], R4 ;  /* 0x00000004090085a7 */ /* 0x000e64000800007f */
[----:B-1----:R-:W-:Y:S05]  /*b150*/  @!P0 BRA `(.L_x_211) ;  /* 0xfffffffc00f08947 */ /* 0x002fea000383ffff */
[----:B------:R-:W-:Y:S05]  /*b160*/  BRA `(.L_x_257) ;  /* 0xffffffec00407947 */ /* 0x000fea000383ffff */
.L_x_212:
[----:B0-----:R0:W1:Y:S02]  /*b170*/  SYNCS.PHASECHK.TRANS64.TRYWAIT P0, [R6+URZ], R5 ;  /* 0x00000005060075a7 */ /* 0x001064000800017f */
[----:B-1----:R-:W-:Y:S05]  /*b180*/  @!P0 NANOSLEEP.SYNCS 0x989680 ;  /* 0x009896800000895d */ /* 0x002fea0003900000 */
[----:B------:R-:W1:Y:S02]  /*b190*/  @!P0 SYNCS.PHASECHK.TRANS64 P0, [R6+URZ], R5 ;  /* 0x00000005060085a7 */ /* 0x000e64000800007f */
[----:B-1----:R-:W-:Y:S05]  /*b1a0*/  @!P0 BRA `(.L_x_212) ;  /* 0xfffffffc00f08947 */ /* 0x002fea000383ffff */
[----:B------:R-:W-:Y:S05]  /*b1b0*/  BRA `(.L_x_258) ;  /* 0xffffffec00507947 */ /* 0x000fea000383ffff */
.L_x_213:
[----:B0-----:R0:W1:Y:S02]  /*b1c0*/  SYNCS.PHASECHK.TRANS64.TRYWAIT P0, [R9+URZ], R4 ;  /* 0x00000004090075a7 */ /* 0x001064000800017f */
[----:B-1----:R-:W-:Y:S05]  /*b1d0*/  @!P0 NANOSLEEP.SYNCS 0x989680 ;  /* 0x009896800000895d */ /* 0x002fea0003900000 */
[----:B------:R-:W1:Y:S02]  /*b1e0*/  @!P0 SYNCS.PHASECHK.TRANS64 P0, [R9+URZ], R4 ;  /* 0x00000004090085a7 */ /* 0x000e64000800007f */
[----:B-1----:R-:W-:Y:S05]  /*b1f0*/  @!P0 BRA `(.L_x_213) ;  /* 0xfffffffc00f08947 */ /* 0x002fea000383ffff */
[----:B------:R-:W-:Y:S05]  /*b200*/  BRA `(.L_x_259) ;  /* 0xffffffec00607947 */ /* 0x000fea000383ffff */
.L_x_214:
[----:B0-----:R0:W1:Y:S02]  /*b210*/  SYNCS.PHASECHK.TRANS64.TRYWAIT P0, [R6+URZ], R5 ;  /* 0x00000005060075a7 */ /* 0x001064000800017f */
[----:B-1----:R-:W-:Y:S05]  /*b220*/  @!P0 NANOSLEEP.SYNCS 0x989680 ;  /* 0x009896800000895d */ /* 0x002fea0003900000 */
[----:B------:R-:W1:Y:S02]  /*b230*/  @!P0 SYNCS.PHASECHK.TRANS64 P0, [R6+URZ], R5 ;  /* 0x00000005060085a7 */ /* 0x000e64000800007f */
[----:B-1----:R-:W-:Y:S05]  /*b240*/  @!P0 BRA `(.L_x_214) ;  /* 0xfffffffc00f08947 */ /* 0x002fea000383ffff */
[----:B------:R-:W-:Y:S05]  /*b250*/  BRA `(.L_x_260) ;  /* 0xffffffec00707947 */ /* 0x000fea000383ffff */
.L_x_215:
[----:B0-----:R0:W1:Y:S02]  /*b260*/  SYNCS.PHASECHK.TRANS64.TRYWAIT P0, [R9+URZ], R4 ;  /* 0x00000004090075a7 */ /* 0x001064000800017f */
[----:B-1----:R-:W-:Y:S05]  /*b270*/  @!P0 NANOSLEEP.SYNCS 0x989680 ;  /* 0x009896800000895d */ /* 0x002fea0003900000 */
[----:B------:R-:W1:Y:S02]  /*b280*/  @!P0 SYNCS.PHASECHK.TRANS64 P0, [R9+URZ], R4 ;  /* 0x00000004090085a7 */ /* 0x000e64000800007f */
[----:B-1----:R-:W-:Y:S05]  /*b290*/  @!P0 BRA `(.L_x_215) ;  /* 0xfffffffc00f08947 */ /* 0x002fea000383ffff */
[----:B------:R-:W-:Y:S05]  /*b2a0*/  BRA `(.L_x_261) ;  /* 0xffffffec00807947 */ /* 0x000fea000383ffff */
.L_x_216:
[----:B0-----:R0:W1:Y:S02]  /*b2b0*/  SYNCS.PHASECHK.TRANS64.TRYWAIT P0, [R6+URZ], R5 ;  /* 0x00000005060075a7 */ /* 0x001064000800017f */
[----:B-1----:R-:W-:Y:S05]  /*b2c0*/  @!P0 NANOSLEEP.SYNCS 0x989680 ;  /* 0x009896800000895d */ /* 0x002fea0003900000 */
[----:B------:R-:W1:Y:S02]  /*b2d0*/  @!P0 SYNCS.PHASECHK.TRANS64 P0, [R6+URZ], R5 ;  /* 0x00000005060085a7 */ /* 0x000e64000800007f */
[----:B-1----:R-:W-:Y:S05]  /*b2e0*/  @!P0 BRA `(.L_x_216) ;  /* 0xfffffffc00f08947 */ /* 0x002fea000383ffff */
[----:B------:R-:W-:Y:S05]  /*b2f0*/  BRA `(.L_x_262) ;  /* 0xffffffec00907947 */ /* 0x000fea000383ffff */
.L_x_217:
[----:B0-----:R0:W1:Y:S02]  /*b300*/  SYNCS.PHASECHK.TRANS64.TRYWAIT P0, [R9+URZ], R4 ;  /* 0x00000004090075a7 */ /* 0x001064000800017f */
[----:B-1----:R-:W-:Y:S05]  /*b310*/  @!P0 NANOSLEEP.SYNCS 0x989680 ;  /* 0x009896800000895d */ /* 0x002fea0003900000 */
[----:B------:R-:W1:Y:S02]  /*b320*/  @!P0 SYNCS.PHASECHK.TRANS64 P0, [R9+URZ], R4 ;  /* 0x00000004090085a7 */ /* 0x000e64000800007f */
[----:B-1----:R-:W-:Y:S05]  /*b330*/  @!P0 BRA `(.L_x_217) ;  /* 0xfffffffc00f08947 */ /* 0x002fea000383ffff */
[----:B------:R-:W-:Y:S05]  /*b340*/  BRA `(.L_x_263) ;  /* 0xffffffec00a07947 */ /* 0x000fea000383ffff */
.L_x_218:
[----:B0-----:R0:W1:Y:S02]  /*b350*/  SYNCS.PHASECHK.TRANS64.TRYWAIT P0, [R6+URZ], R5 ;  /* 0x00000005060075a7 */ /* 0x001064000800017f */
[----:B-1----:R-:W-:Y:S05]  /*b360*/  @!P0 NANOSLEEP.SYNCS 0x989680 ;  /* 0x009896800000895d */ /* 0x002fea0003900000 */
[----:B------:R-:W1:Y:S02]  /*b370*/  @!P0 SYNCS.PHASECHK.TRANS64 P0, [R6+URZ], R5 ;  /* 0x00000005060085a7 */ /* 0x000e64000800007f */
[----:B-1----:R-:W-:Y:S05]  /*b380*/  @!P0 BRA `(.L_x_218) ;  /* 0xfffffffc00f08947 */ /* 0x002fea000383ffff */
[----:B------:R-:W-:Y:S05]  /*b390*/  BRA `(.L_x_264) ;  /* 0xffffffec00b07947 */ /* 0x000fea000383ffff */
.L_x_219:
[----:B0-----:R0:W1:Y:S02]  /*b3a0*/  SYNCS.PHASECHK.TRANS64.TRYWAIT P0, [R9+URZ], R4 ;  /* 0x00000004090075a7 */ /* 0x001064000800017f */
[----:B-1----:R-:W-:Y:S05]  /*b3b0*/  @!P0 NANOSLEEP.SYNCS 0x989680 ;  /* 0x009896800000895d */ /* 0x002fea0003900000 */
[----:B------:R-:W1:Y:S02]  /*b3c0*/  @!P0 SYNCS.PHASECHK.TRANS64 P0, [R9+URZ], R4 ;  /* 0x00000004090085a7 */ /* 0x000e64000800007f */
[----:B-1----:R-:W-:Y:S05]  /*b3d0*/  @!P0 BRA `(.L_x_219) ;  /* 0xfffffffc00f08947 */ /* 0x002fea000383ffff */
[----:B------:R-:W-:Y:S05]  /*b3e0*/  BRA `(.L_x_265) ;  /* 0xffffffec00c07947 */ /* 0x000fea000383ffff */
.L_x_220:
[----:B0-----:R0:W1:Y:S02]  /*b3f0*/  SYNCS.PHASECHK.TRANS64.TRYWAIT P0, [R6+URZ], R5 ;  /* 0x00000005060075a7 */ /* 0x001064000800017f */
[----:B-1----:R-:W-:Y:S05]  /*b400*/  @!P0 NANOSLEEP.SYNCS 0x989680 ;  /* 0x009896800000895d */ /* 0x002fea0003900000 */
[----:B------:R-:W1:Y:S02]  /*b410*/  @!P0 SYNCS.PHASECHK.TRANS64 P0, [R6+URZ], R5 ;  /* 0x00000005060085a7 */ /* 0x000e64000800007f */
[----:B-1----:R-:W-:Y:S05]  /*b420*/  @!P0 BRA `(.L_x_220) ;  /* 0xfffffffc00f08947 */ /* 0x002fea000383ffff */
[----:B------:R-:W-:Y:S05]  /*b430*/  BRA `(.L_x_266) ;  /* 0xffffffec00d07947 */ /* 0x000fea000383ffff */
.L_x_221:
[----:B0-----:R0:W1:Y:S02]  /*b440*/  SYNCS.PHASECHK.TRANS64.TRYWAIT P0, [R9+URZ], R4 ;  /* 0x00000004090075a7 */ /* 0x001064000800017f */
[----:B-1----:R-:W-:Y:S05]  /*b450*/  @!P0 NANOSLEEP.SYNCS 0x989680 ;  /* 0x009896800000895d */ /* 0x002fea0003900000 */
[----:B------:R-:W1:Y:S02]  /*b460*/  @!P0 SYNCS.PHASECHK.TRANS64 P0, [R9+URZ], R4 ;  /* 0x00000004090085a7 */ /* 0x000e64000800007f */
[----:B-1----:R-:W-:Y:S05]  /*b470*/  @!P0 BRA `(.L_x_221) ;  /* 0xfffffffc00f08947 */ /* 0x002fea000383ffff */
[----:B------:R-:W-:Y:S05]  /*b480*/  BRA `(.L_x_267) ;  /* 0xffffffec00e07947 */ /* 0x000fea000383ffff */
.L_x_222:
[----:B0-----:R0:W1:Y:S02]  /*b490*/  SYNCS.PHASECHK.TRANS64.TRYWAIT P0, [R6+URZ], R5 ;  /* 0x00000005060075a7 */ /* 0x001064000800017f */
[----:B-1----:R-:W-:Y:S05]  /*b4a0*/  @!P0 NANOSLEEP.SYNCS 0x989680 ;  /* 0x009896800000895d */ /* 0x002fea0003900000 */
[----:B------:R-:W1:Y:S02]  /*b4b0*/  @!P0 SYNCS.PHASECHK.TRANS64 P0, [R6+URZ], R5 ;  /* 0x00000005060085a7 */ /* 0x000e64000800007f */
[----:B-1----:R-:W-:Y:S05]  /*b4c0*/  @!P0 BRA `(.L_x_222) ;  /* 0xfffffffc00f08947 */ /* 0x002fea000383ffff */
[----:B------:R-:W-:Y:S05]  /*b4d0*/  BRA `(.L_x_268) ;  /* 0xffffffec00f07947 */ /* 0x000fea000383ffff */
.L_x_223:
[----:B0-----:R0:W1:Y:S02]  /*b4e0*/  SYNCS.PHASECHK.TRANS64.TRYWAIT P0, [R9+URZ], R4 ;  /* 0x00000004090075a7 */ /* 0x001064000800017f */
[----:B-1----:R-:W-:Y:S05]  /*b4f0*/  @!P0 NANOSLEEP.SYNCS 0x989680 ;  /* 0x009896800000895d */ /* 0x002fea0003900000 */
[----:B------:R-:W1:Y:S02]  /*b500*/  @!P0 SYNCS.PHASECHK.TRANS64 P0, [R9+URZ], R4 ;  /* 0x00000004090085a7 */ /* 0x000e64000800007f */
[----:B-1----:R-:W-:Y:S05]  /*b510*/  @!P0 BRA `(.L_x_223) ;  /* 0xfffffffc00f08947 */ /* 0x002fea000383ffff */
[----:B------:R-:W-:Y:S05]  /*b520*/  BRA `(.L_x_269) ;  /* 0xfffffff000007947 */ /* 0x000fea000383ffff */
.L_x_224:
[----:B0-----:R0:W1:Y:S02]  /*b530*/  SYNCS.PHASECHK.TRANS64.TRYWAIT P0, [R6+URZ], R5 ;  /* 0x00000005060075a7 */ /* 0x001064000800017f */
[----:B-1----:R-:W-:Y:S05]  /*b540*/  @!P0 NANOSLEEP.SYNCS 0x989680 ;  /* 0x009896800000895d */ /* 0x002fea0003900000 */
[----:B------:R-:W1:Y:S02]  /*b550*/  @!P0 SYNCS.PHASECHK.TRANS64 P0, [R6+URZ], R5 ;  /* 0x00000005060085a7 */ /* 0x000e64000800007f */
[----:B-1----:R-:W-:Y:S05]  /*b560*/  @!P0 BRA `(.L_x_224) ;  /* 0xfffffffc00f08947 */ /* 0x002fea000383ffff */
[----:B------:R-:W-:Y:S05]  /*b570*/  BRA `(.L_x_270) ;  /* 0xfffffff000107947 */ /* 0x000fea000383ffff */
.L_x_225:
[----:B0-----:R0:W1:Y:S02]  /*b580*/  SYNCS.PHASECHK.TRANS64.TRYWAIT P0, [R9+URZ], R4 ;  /* 0x00000004090075a7 */ /* 0x001064000800017f */
[----:B-1----:R-:W-:Y:S05]  /*b590*/  @!P0 NANOSLEEP.SYNCS 0x989680 ;  /* 0x009896800000895d */ /* 0x002fea0003900000 */
[----:B------:R-:W1:Y:S02]  /*b5a0*/  @!P0 SYNCS.PHASECHK.TRANS64 P0, [R9+URZ], R4 ;  /* 0x00000004090085a7 */ /* 0x000e64000800007f */
[----:B-1----:R-:W-:Y:S05]  /*b5b0*/  @!P0 BRA `(.L_x_225) ;  /* 0xfffffffc00f08947 */ /* 0x002fea000383ffff */
[----:B------:R-:W-:Y:S05]  /*b5c0*/  BRA `(.L_x_271) ;  /* 0xfffffff000207947 */ /* 0x000fea000383ffff */
.L_x_226:
[----:B0-----:R0:W1:Y:S02]  /*b5d0*/  SYNCS.PHASECHK.TRANS64.TRYWAIT P0, [R6+URZ], R5 ;  /* 0x00000005060075a7 */ /* 0x001064000800017f */
[----:B-1----:R-:W-:Y:S05]  /*b5e0*/  @!P0 NANOSLEEP.SYNCS 0x989680 ;  /* 0x009896800000895d */ /* 0x002fea0003900000 */
[----:B------:R-:W1:Y:S02]  /*b5f0*/  @!P0 SYNCS.PHASECHK.TRANS64 P0, [R6+URZ], R5 ;  /* 0x00000005060085a7 */ /* 0x000e64000800007f */
[----:B-1----:R-:W-:Y:S05]  /*b600*/  @!P0 BRA `(.L_x_226) ;  /* 0xfffffffc00f08947 */ /* 0x002fea000383ffff */
[----:B------:R-:W-:Y:S05]  /*b610*/  BRA `(.L_x_272) ;  /* 0xfffffff000307947 */ /* 0x000fea000383ffff */
.L_x_227:
[----:B0-----:R0:W1:Y:S02]  /*b620*/  SYNCS.PHASECHK.TRANS64.TRYWAIT P0, [R9+URZ], R4 ;  /* 0x00000004090075a7 */ /* 0x001064000800017f */
[----:B-1----:R-:W-:Y:S05]  /*b630*/  @!P0 NANOSLEEP.SYNCS 0x989680 ;  /* 0x009896800000895d */ /* 0x002fea0003900000 */
[----:B------:R-:W1:Y:S02]  /*b640*/  @!P0 SYNCS.PHASECHK.TRANS64 P0, [R9+URZ], R4 ;  /* 0x00000004090085a7 */ /* 0x000e64000800007f */
[----:B-1----:R-:W-:Y:S05]  /*b650*/  @!P0 BRA `(.L_x_227) ;  /* 0xfffffffc00f08947 */ /* 0x002fea000383ffff */
[----:B------:R-:W-:Y:S05]  /*b660*/  BRA `(.L_x_273) ;  /* 0xfffffff000407947 */ /* 0x000fea000383ffff */
.L_x_228:
[----:B0-----:R0:W1:Y:S02]  /*b670*/  SYNCS.PHASECHK.TRANS64.TRYWAIT P0, [R8+URZ], R5 ;  /* 0x00000005080075a7 */ /* 0x001064000800017f */
[----:B-1----:R-:W-:Y:S05]  /*b680*/  @!P0 NANOSLEEP.SYNCS 0x989680 ;  /* 0x009896800000895d */ /* 0x002fea0003900000 */
[----:B------:R-:W1:Y:S02]  /*b690*/  @!P0 SYNCS.PHASECHK.TRANS64 P0, [R8+URZ], R5 ;  /* 0x00000005080085a7 */ /* 0x000e64000800007f */
[----:B-1----:R-:W-:Y:S05]  /*b6a0*/  @!P0 BRA `(.L_x_228) ;  /* 0xfffffffc00f08947 */ /* 0x002fea000383ffff */
[----:B------:R-:W-:Y:S05]  /*b6b0*/  BRA `(.L_x_274) ;  /* 0xfffffff000507947 */ /* 0x000fea000383ffff */
.L_x_229:
[----:B-1----:R1:W2:Y:S02]  /*b6c0*/  SYNCS.PHASECHK.TRANS64.TRYWAIT P0, [R11+URZ], R6 ;  /* 0x000000060b0075a7 */ /* 0x0022a4000800017f */
[----:B--2---:R-:W-:Y:S05]  /*b6d0*/  @!P0 NANOSLEEP.SYNCS 0x989680 ;  /* 0x009896800000895d */ /* 0x004fea0003900000 */
[----:B------:R-:W2:Y:S02]  /*b6e0*/  @!P0 SYNCS.PHASECHK.TRANS64 P0, [R11+URZ], R6 ;  /* 0x000000060b0085a7 */ /* 0x000ea4000800007f */
[----:B--2---:R-:W-:Y:S05]  /*b6f0*/  @!P0 BRA `(.L_x_229) ;  /* 0xfffffffc00f08947 */ /* 0x004fea000383ffff */
[----:B------:R-:W-:Y:S05]  /*b700*/  BRA `(.L_x_275) ;  /* 0xfffffff000587947 */ /* 0x000fea000383ffff */
.L_x_276:
[----:B------:R-:W-:-:S00]  /*b710*/  BRA `(.L_x_276) ;  /* 0xfffffffc00fc7947 */ /* 0x000fc0000383ffff */
[----:B------:R-:W-:-:S00]  /*b720*/  NOP ;  /* 0x0000000000007918 */ /* 0x000fc00000000000 */
        /* <DEDUP_REMOVED lines=13> */
.L_x_277:


//--------------------- .nv.shared._ZN7cutlass13device_kernelINS_4gemm6kernel13GemmUniversalIN4cute5tupleIJiiiiEEENS1_10collective13CollectiveMmaINS1_37MainloopSm90TmaGmmaWarpSpecializedFP8ILi37ENS5_IJNS4_1CILi2EEESB_NSA_ILi1EEEEEENS1_32KernelTmaWarpSpecializedPingpongEEENS5_IJNSA_ILi64EEENSA_ILi128EEENSA_ILi32EEEEEENS_12float_e5m2_tENS5_IJlSC_lEEESK_SL_NS4_8TiledMMAINS4_8MMA_AtomIJNS4_4SM904GMMA31MMA_64x128x32_F32E5M2E5M2_SS_TNILNSP_7ScaleInE1ELSR_1EEEEEENS4_6LayoutINS5_IJSC_SC_SC_EEENS5_IJNSA_ILi0EEESW_SW_EEEEENS5_IJNS4_10UnderscoreESZ_SZ_EEEEENS4_23SM90_TMA_LOAD_MULTICASTENS4_14ComposedLayoutINS4_7SwizzleILi1ELi4ELi3EEENS4_18smem_ptr_flag_bitsILi8EEENSU_INS5_IJNSA_ILi8EEESI_EEENS5_IJSI_SC_EEEEEEEvNS4_8identityES12_S1C_vS1D_EENS_8epilogue10collective6detail29Sm90TmaWarpSpecializedAdapterINS1G_15DefaultEpilogueISK_SL_SL_NS1F_6thread17LinearCombinationISK_Li1EffLNS1K_9ScaleType4KindE0ELNS_15FloatRoundStyleE2ESK_EENS1_15EpilogueDefaultEEEEEvvEEEEvNT_6ParamsE --------------------------
	.section	.nv.shared._ZN7cutlass13device_kernelINS_4gemm6kernel13GemmUniversalIN4cute5tupleIJiiiiEEENS1_10collective13CollectiveMmaINS1_37MainloopSm90TmaGmmaWarpSpecializedFP8ILi37ENS5_IJNS4_1CILi2EEESB_NSA_ILi1EEEEEENS1_32KernelTmaWarpSpecializedPingpongEEENS5_IJNSA_ILi64EEENSA_ILi128EEENSA_ILi32EEEEEENS_12float_e5m2_tENS5_IJlSC_lEEESK_SL_NS4_8TiledMMAINS4_8MMA_AtomIJNS4_4SM904GMMA31MMA_64x128x32_F32E5M2E5M2_SS_TNILNSP_7ScaleInE1ELSR_1EEEEEENS4_6LayoutINS5_IJSC_SC_SC_EEENS5_IJNSA_ILi0EEESW_SW_EEEEENS5_IJNS4_10UnderscoreESZ_SZ_EEEEENS4_23SM90_TMA_LOAD_MULTICASTENS4_14ComposedLayoutINS4_7SwizzleILi1ELi4ELi3EEENS4_18smem_ptr_flag_bitsILi8EEENSU_INS5_IJNSA_ILi8EEESI_EEENS5_IJSI_SC_EEEEEEEvNS4_8identityES12_S1C_vS1D_EENS_8epilogue10collective6detail29Sm90TmaWarpSpecializedAdapterINS1G_15DefaultEpilogueISK_SL_SL_NS1F_6thread17LinearCombinationISK_Li1EffLNS1K_9ScaleType4KindE0ELNS_15FloatRoundStyleE2ESK_EENS1_15EpilogueDefaultEEEEEvvEEEEvNT_6ParamsE,"aw",@nobits
	.sectionflags	@""
	.align	16
	.zero		1024


//--------------------- .nv.shared.reserved.0     --------------------------
	.section	.nv.shared.reserved.0,"aw",@nobits
	.weak		__nv_reservedSMEM_offset_0_alias
	.size		__nv_reservedSMEM_offset_0_alias, 0, 0
	.other		__nv_reservedSMEM_offset_0_alias,@"STO_CUDA_RESERVED_SHARED STV_DEFAULT"
__nv_reservedSMEM_offset_0_alias:
	.zero		0


//--------------------- .nv.global                --------------------------
	.section	.nv.global,"aw",@nobits
.nv.global:
	.type		_ZN39_INTERNAL_bda889df_4_k_cu_5fe71ab4_49154cute1_E,@object
	.size		_ZN39_INTERNAL_bda889df_4_k_cu_5fe71ab4_49154cute1_E,(_ZN39_INTERNAL_bda889df_4_k_cu_5fe71ab4_49154cuda3std3__45__cpo6cbeginE - _ZN39_INTERNAL_bda889df_4_k_cu_5fe71ab4_49154cute1_E)
_ZN39_INTERNAL_bda889df_4_k_cu_5fe71ab4_49154cute1_E:
	.zero		1
	.type		_ZN39_INTERNAL_bda889df_4_k_cu_5fe71ab4_49154cuda3std3__45__cpo6cbeginE,@object
	.size		_ZN39_INTERNAL_bda889df_4_k_cu_5fe71ab4_49154cuda3std3__45__cpo6cbeginE,(_ZN39_INTERNAL_bda889df_4_k_cu_5fe71ab4_49154cuda3std3__48in_placeE - _ZN39_INTERNAL_bda889df_4_k_cu_5fe71ab4_49154cuda3std3__45__cpo6cbeginE)
_ZN39_INTERNAL_bda889df_4_k_cu_5fe71ab4_49154cuda3std3__45__cpo6cbeginE:
	.zero		1
	.type		_ZN39_INTERNAL_bda889df_4_k_cu_5fe71ab4_49154cuda3std3__48in_placeE,@object
	.size		_ZN39_INTERNAL_bda889df_4_k_cu_5fe71ab4_49154cuda3std3__48in_placeE,(_ZN39_INTERNAL_bda889df_4_k_cu_5fe71ab4_49154cuda3std6ranges3__45__cpo9iter_moveE - _ZN39_INTERNAL_bda889df_4_k_cu_5fe71ab4_49154cuda3std3__48in_placeE)
_ZN39_INTERNAL_bda889df_4_k_cu_5fe71ab4_49154cuda3std3__48in_placeE:
	.zero		1
	.type		_ZN39_INTERNAL_bda889df_4_k_cu_5fe71ab4_49154cuda3std6ranges3__45__cpo9iter_moveE,@object
	.size		_ZN39_INTERNAL_bda889df_4_k_cu_5fe71ab4_49154cuda3std6ranges3__45__cpo9iter_moveE,(_ZN39_INTERNAL_bda889df_4_k_cu_5fe71ab4_49154cuda3std3__45__cpo5beginE - _ZN39_INTERNAL_bda889df_4_k_cu_5fe71ab4_49154cuda3std6ranges3__45__cpo9iter_moveE)
_ZN39_INTERNAL_bda889df_4_k_cu_5fe71ab4_49154cuda3std6ranges3__45__cpo9iter_moveE:
	.zero		1
	.type		_ZN39_INTERNAL_bda889df_4_k_cu_5fe71ab4_49154cuda3std3__45__cpo5beginE,@object
	.size		_ZN39_INTERNAL_bda889df_4_k_cu_5fe71ab4_49154cuda3std3__45__cpo5beginE,(_ZN39_INTERNAL_bda889df_4_k_cu_5fe71ab4_49154cuda3std3__441_GLOBAL__N__bda889df_4_k_cu_5fe71ab4_49156ignoreE - _ZN39_INTERNAL_bda889df_4_k_cu_5fe71ab4_49154cuda3std3__45__cpo5beginE)
_ZN39_INTERNAL_bda889df_4_k_cu_5fe71ab4_49154cuda3std3__45__cpo5beginE:
	.zero		1
	.type		_ZN39_INTERNAL_bda889df_4_k_cu_5fe71ab4_49154cuda3std3__441_GLOBAL__N__bda889df_4_k_cu_5fe71ab4_49156ignoreE,@object
	.size		_ZN39_INTERNAL_bda889df_4_k_cu_5fe71ab4_49154cuda3std3__441_GLOBAL__N__bda889df_4_k_cu_5fe71ab4_49156ignoreE,(_ZN39_INTERNAL_bda889df_4_k_cu_5fe71ab4_49154cute7productE - _ZN39_INTERNAL_bda889df_4_k_cu_5fe71ab4_49154cuda3std3__441_GLOBAL__N__bda889df_4_k_cu_5fe71ab4_49156ignoreE)
_ZN39_INTERNAL_bda889df_4_k_cu_5fe71ab4_49154cuda3std3__441_GLOBAL__N__bda889df_4_k_cu_5fe71ab4_49156ignoreE:
	.zero		1
	.type		_ZN39_INTERNAL_bda889df_4_k_cu_5fe71ab4_49154cute7productE,@object
	.size		_ZN39_INTERNAL_bda889df_4_k_cu_5fe71ab4_49154cute7productE,(_ZN39_INTERNAL_bda889df_4_k_cu_5fe71ab4_49154cuda3std3__45__cpo3endE - _ZN39_INTERNAL_bda889df_4_k_cu_5fe71ab4_49154cute7productE)
_ZN39_INTERNAL_bda889df_4_k_cu_5fe71ab4_49154cute7productE:
	.zero		1
	.type		_ZN39_INTERNAL_bda889df_4_k_cu_5fe71ab4_49154cuda3std3__45__cpo3endE,@object
	.size		_ZN39_INTERNAL_bda889df_4_k_cu_5fe71ab4_49154cuda3std3__45__cpo3endE,(_ZN39_INTERNAL_bda889df_4_k_cu_5fe71ab4_49154cuda3std3__419piecewise_constructE - _ZN39_INTERNAL_bda889df_4_k_cu_5fe71ab4_49154cuda3std3__45__cpo3endE)
_ZN39_INTERNAL_bda889df_4_k_cu_5fe71ab4_49154cuda3std3__45__cpo3endE:
	.zero		1
	.type		_ZN39_INTERNAL_bda889df_4_k_cu_5fe71ab4_49154cuda3std3__419piecewise_constructE,@object
	.size		_ZN39_INTERNAL_bda889df_4_k_cu_5fe71ab4_49154cuda3std3__419piecewise_constructE,(_ZN39_INTERNAL_bda889df_4_k_cu_5fe71ab4_49154cuda3std3__45__cpo4cendE - _ZN39_INTERNAL_bda889df_4_k_cu_5fe71ab4_49154cuda3std3__419piecewise_constructE)
_ZN39_INTERNAL_bda889df_4_k_cu_5fe71ab4_49154cuda3std3__419piecewise_constructE:
	.zero		1
	.type		_ZN39_INTERNAL_bda889df_4_k_cu_5fe71ab4_49154cuda3std3__45__cpo4cendE,@object
	.size		_ZN39_INTERNAL_bda889df_4_k_cu_5fe71ab4_49154cuda3std3__45__cpo4cendE,(_ZN39_INTERNAL_bda889df_4_k_cu_5fe71ab4_49154cuda3std6ranges3__45__cpo4swapE - _ZN39_INTERNAL_bda889df_4_k_cu_5fe71ab4_49154cuda3std3__45__cpo4cendE)
_ZN39_INTERNAL_bda889df_4_k_cu_5fe71ab4_49154cuda3std3__45__cpo4cendE:
	.zero		1
	.type		_ZN39_INTERNAL_bda889df_4_k_cu_5fe71ab4_49154cuda3std6ranges3__45__cpo4swapE,@object
	.size		_ZN39_INTERNAL_bda889df_4_k_cu_5fe71ab4_49154cuda3std6ranges3__45__cpo4swapE,(.L_7 - _ZN39_INTERNAL_bda889df_4_k_cu_5fe71ab4_49154cuda3std6ranges3__45__cpo4swapE)
_ZN39_INTERNAL_bda889df_4_k_cu_5fe71ab4_49154cuda3std6ranges3__45__cpo4swapE:
	.zero		1
.L_7:


//--------------------- .nv.constant0._ZN7cutlass13device_kernelINS_4gemm6kernel13GemmUniversalIN4cute5tupleIJiiiiEEENS1_10collective13CollectiveMmaINS1_37MainloopSm90TmaGmmaWarpSpecializedFP8ILi37ENS5_IJNS4_1CILi2EEESB_NSA_ILi1EEEEEENS1_32KernelTmaWarpSpecializedPingpongEEENS5_IJNSA_ILi64EEENSA_ILi128EEENSA_ILi32EEEEEENS_12float_e5m2_tENS5_IJlSC_lEEESK_SL_NS4_8TiledMMAINS4_8MMA_AtomIJNS4_4SM904GMMA31MMA_64x128x32_F32E5M2E5M2_SS_TNILNSP_7ScaleInE1ELSR_1EEEEEENS4_6LayoutINS5_IJSC_SC_SC_EEENS5_IJNSA_ILi0EEESW_SW_EEEEENS5_IJNS4_10UnderscoreESZ_SZ_EEEEENS4_23SM90_TMA_LOAD_MULTICASTENS4_14ComposedLayoutINS4_7SwizzleILi1ELi4ELi3EEENS4_18smem_ptr_flag_bitsILi8EEENSU_INS5_IJNSA_ILi8EEESI_EEENS5_IJSI_SC_EEEEEEEvNS4_8identityES12_S1C_vS1D_EENS_8epilogue10collective6detail29Sm90TmaWarpSpecializedAdapterINS1G_15DefaultEpilogueISK_SL_SL_NS1F_6thread17LinearCombinationISK_Li1EffLNS1K_9ScaleType4KindE0ELNS_15FloatRoundStyleE2ESK_EENS1_15EpilogueDefaultEEEEEvvEEEEvNT_6ParamsE --------------------------
	.section	.nv.constant0._ZN7cutlass13device_kernelINS_4gemm6kernel13GemmUniversalIN4cute5tupleIJiiiiEEENS1_10collective13CollectiveMmaINS1_37MainloopSm90TmaGmmaWarpSpecializedFP8ILi37ENS5_IJNS4_1CILi2EEESB_NSA_ILi1EEEEEENS1_32KernelTmaWarpSpecializedPingpongEEENS5_IJNSA_ILi64EEENSA_ILi128EEENSA_ILi32EEEEEENS_12float_e5m2_tENS5_IJlSC_lEEESK_SL_NS4_8TiledMMAINS4_8MMA_AtomIJNS4_4SM904GMMA31MMA_64x128x32_F32E5M2E5M2_SS_TNILNSP_7ScaleInE1ELSR_1EEEEEENS4_6LayoutINS5_IJSC_SC_SC_EEENS5_IJNSA_ILi0EEESW_SW_EEEEENS5_IJNS4_10UnderscoreESZ_SZ_EEEEENS4_23SM90_TMA_LOAD_MULTICASTENS4_14ComposedLayoutINS4_7SwizzleILi1ELi4ELi3EEENS4_18smem_ptr_flag_bitsILi8EEENSU_INS5_IJNSA_ILi8EEESI_EEENS5_IJSI_SC_EEEEEEEvNS4_8identityES12_S1C_vS1D_EENS_8epilogue10collective6detail29Sm90TmaWarpSpecializedAdapterINS1G_15DefaultEpilogueISK_SL_SL_NS1F_6thread17LinearCombinationISK_Li1EffLNS1K_9ScaleType4KindE0ELNS_15FloatRoundStyleE2ESK_EENS1_15EpilogueDefaultEEEEEvvEEEEvNT_6ParamsE,"a",@progbits
	.sectionflags	@""
	.align	4
.nv.constant0._ZN7cutlass13device_kernelINS_4gemm6kernel13GemmUniversalIN4cute5tupleIJiiiiEEENS1_10collective13CollectiveMmaINS1_37MainloopSm90TmaGmmaWarpSpecializedFP8ILi37ENS5_IJNS4_1CILi2EEESB_NSA_ILi1EEEEEENS1_32KernelTmaWarpSpecializedPingpongEEENS5_IJNSA_ILi64EEENSA_ILi128EEENSA_ILi32EEEEEENS_12float_e5m2_tENS5_IJlSC_lEEESK_SL_NS4_8TiledMMAINS4_8MMA_AtomIJNS4_4SM904GMMA31MMA_64x128x32_F32E5M2E5M2_SS_TNILNSP_7ScaleInE1ELSR_1EEEEEENS4_6LayoutINS5_IJSC_SC_SC_EEENS5_IJNSA_ILi0EEESW_SW_EEEEENS5_IJNS4_10UnderscoreESZ_SZ_EEEEENS4_23SM90_TMA_LOAD_MULTICASTENS4_14ComposedLayoutINS4_7SwizzleILi1ELi4ELi3EEENS4_18smem_ptr_flag_bitsILi8EEENSU_INS5_IJNSA_ILi8EEESI_EEENS5_IJSI_SC_EEEEEEEvNS4_8identityES12_S1C_vS1D_EENS_8epilogue10collective6detail29Sm90TmaWarpSpecializedAdapterINS1G_15DefaultEpilogueISK_SL_SL_NS1F_6thread17LinearCombinationISK_Li1EffLNS1K_9ScaleType4KindE0ELNS_15FloatRoundStyleE2ESK_EENS1_15EpilogueDefaultEEEEEvvEEEEvNT_6ParamsE:
	.zero		1664


//--------------------- SYMBOLS --------------------------

	.type		.nv.reservedSmem.offset0,@object
	.size		.nv.reservedSmem.offset0,0x4
